	.target	sm_90a

	.elftype	@"ET_EXEC"


//--------------------- .note.nv.tkinfo           --------------------------
	.section	.note.nv.tkinfo,"",@"SHT_NOTE"
	.sectionflags	@"SHF_NOTE_NV_TKINFO"
	.tkinfo
        /*0018*/ 	.word	0x00000002
        /*0030*/ 	.string	""
        /*0030*/ 	.string	"ptxas"
        /*0030*/ 	.string	"Cuda compilation tools, release 13.0, V13.0.88"
        /*0030*/ 	.string	"Build cuda_13.0.r13.0/compiler.36424714_0"
        /*0030*/ 	.string	"-v  -suppress-debug-info  -lineinfo  -arch sm_90a "



//--------------------- .note.nv.cuinfo           --------------------------
	.section	.note.nv.cuinfo,"",@"SHT_NOTE"
	.sectionflags	@"SHF_NOTE_NV_CUINFO"
        /*0018*/ 	.short	0x0002
        /*001a*/ 	.short	0x005a
        /*001c*/ 	.short	0x0082
	.zero		2


//--------------------- .nv.info                  --------------------------
	.section	.nv.info,"",@"SHT_CUDA_INFO"
	.align	4


	//----- nvinfo : EIATTR_REGCOUNT
	.align		4
        /*0000*/ 	.byte	0x04, 0x2f
        /*0002*/ 	.short	(.L_2 - .L_1)
	.align		4
.L_1:
        /*0004*/ 	.word	index@(attn_fwd)
        /*0008*/ 	.word	0x000000a2


	//----- nvinfo : EIATTR_FRAME_SIZE
	.align		4
.L_2:
        /*000c*/ 	.byte	0x04, 0x11
        /*000e*/ 	.short	(.L_4 - .L_3)
	.align		4
.L_3:
        /*0010*/ 	.word	index@(attn_fwd)
        /*0014*/ 	.word	0x00000000


	//----- nvinfo : EIATTR_MIN_STACK_SIZE
	.align		4
.L_4:
        /*0018*/ 	.byte	0x04, 0x12
        /*001a*/ 	.short	(.L_6 - .L_5)
	.align		4
.L_5:
        /*001c*/ 	.word	index@(attn_fwd)
        /*0020*/ 	.word	0x00000000
.L_6:


//--------------------- .nv.compat                --------------------------
	.section	.nv.compat,"",@"SHT_CUDA_COMPAT_INFO"
	.align	4
        /*0000*/ 	.byte	0x02, 0x09, 0x01, 0x00, 0x02, 0x02, 0x01, 0x00, 0x02, 0x05, 0x05, 0x00, 0x03, 0x07, 0x01, 0x01
        /*0010*/ 	.byte	0x02, 0x03, 0x00, 0x00, 0x02, 0x06, 0x01, 0x00, 0x04, 0x0b, 0x08, 0x00, 0x00, 0x00, 0x00, 0x00
        /*0020*/ 	.byte	0x00, 0x00, 0x00, 0x00


//--------------------- .nv.info.attn_fwd         --------------------------
	.section	.nv.info.attn_fwd,"",@"SHT_CUDA_INFO"
	.sectionflags	@""
	.align	4


	//----- nvinfo : EIATTR_CUDA_API_VERSION
	.align		4
        /*0000*/ 	.byte	0x04, 0x37
        /*0002*/ 	.short	(.L_8 - .L_7)
.L_7:
        /*0004*/ 	.word	0x00000082


	//----- nvinfo : EIATTR_KPARAM_INFO
	.align		4
.L_8:
        /*0008*/ 	.byte	0x04, 0x17
        /*000a*/ 	.short	(.L_10 - .L_9)
.L_9:
        /*000c*/ 	.word	0x00000000
        /*0010*/ 	.short	0x0019
        /*0012*/ 	.short	0x0080
        /*0014*/ 	.byte	0x00, 0xf4, 0x21, 0x00


	//----- nvinfo : EIATTR_KPARAM_INFO
	.align		4
.L_10:
        /*0018*/ 	.byte	0x04, 0x17
        /*001a*/ 	.short	(.L_12 - .L_11)
.L_11:
        /*001c*/ 	.word	0x00000000
        /*0020*/ 	.short	0x0018
        /*0022*/ 	.short	0x0078
        /*0024*/ 	.byte	0x00, 0xf4, 0x21, 0x00


	//----- nvinfo : EIATTR_KPARAM_INFO
	.align		4
.L_12:
        /*0028*/ 	.byte	0x04, 0x17
        /*002a*/ 	.short	(.L_14 - .L_13)
.L_13:
        /*002c*/ 	.word	0x00000000
        /*0030*/ 	.short	0x0017
        /*0032*/ 	.short	0x0070
        /*0034*/ 	.byte	0x00, 0xf0, 0x11, 0x00


	//----- nvinfo : EIATTR_KPARAM_INFO
	.align		4
.L_14:
        /*0038*/ 	.byte	0x04, 0x17
        /*003a*/ 	.short	(.L_16 - .L_15)
.L_15:
        /*003c*/ 	.word	0x00000000
        /*0040*/ 	.short	0x0016
        /*0042*/ 	.short	0x006c
        /*0044*/ 	.byte	0x00, 0xf0, 0x11, 0x00


	//----- nvinfo : EIATTR_KPARAM_INFO
	.align		4
.L_16:
        /*0048*/ 	.byte	0x04, 0x17
        /*004a*/ 	.short	(.L_18 - .L_17)
.L_17:
        /*004c*/ 	.word	0x00000000
        /*0050*/ 	.short	0x0015
        /*0052*/ 	.short	0x0068
        /*0054*/ 	.byte	0x00, 0xf0, 0x11, 0x00


	//----- nvinfo : EIATTR_KPARAM_INFO
	.align		4
.L_18:
        /*0058*/ 	.byte	0x04, 0x17
        /*005a*/ 	.short	(.L_20 - .L_19)
.L_19:
        /*005c*/ 	.word	0x00000000
        /*0060*/ 	.short	0x0014
        /*0062*/ 	.short	0x0064
        /*0064*/ 	.byte	0x00, 0xf0, 0x11, 0x00


	//----- nvinfo : EIATTR_KPARAM_INFO
	.align		4
.L_20:
        /*0068*/ 	.byte	0x04, 0x17
        /*006a*/ 	.short	(.L_22 - .L_21)
.L_21:
        /*006c*/ 	.word	0x00000000
        /*0070*/ 	.short	0x0013
        /*0072*/ 	.short	0x0060
        /*0074*/ 	.byte	0x00, 0xf0, 0x11, 0x00


	//----- nvinfo : EIATTR_KPARAM_INFO
	.align		4
.L_22:
        /*0078*/ 	.byte	0x04, 0x17
        /*007a*/ 	.short	(.L_24 - .L_23)
.L_23:
        /*007c*/ 	.word	0x00000000
        /*0080*/ 	.short	0x0012
        /*0082*/ 	.short	0x005c
        /*0084*/ 	.byte	0x00, 0xf0, 0x11, 0x00


	//----- nvinfo : EIATTR_KPARAM_INFO
	.align		4
.L_24:
        /*0088*/ 	.byte	0x04, 0x17
        /*008a*/ 	.short	(.L_26 - .L_25)
.L_25:
        /*008c*/ 	.word	0x00000000
        /*0090*/ 	.short	0x0011
        /*0092*/ 	.short	0x0058
        /*0094*/ 	.byte	0x00, 0xf0, 0x11, 0x00


	//----- nvinfo : EIATTR_KPARAM_INFO
	.align		4
.L_26:
        /*0098*/ 	.byte	0x04, 0x17
        /*009a*/ 	.short	(.L_28 - .L_27)
.L_27:
        /*009c*/ 	.word	0x00000000
        /*00a0*/ 	.short	0x0010
        /*00a2*/ 	.short	0x0054
        /*00a4*/ 	.byte	0x00, 0xf0, 0x11, 0x00


	//----- nvinfo : EIATTR_KPARAM_INFO
	.align		4
.L_28:
        /*00a8*/ 	.byte	0x04, 0x17
        /*00aa*/ 	.short	(.L_30 - .L_29)
.L_29:
        /*00ac*/ 	.word	0x00000000
        /*00b0*/ 	.short	0x000f
        /*00b2*/ 	.short	0x0050
        /*00b4*/ 	.byte	0x00, 0xf0, 0x11, 0x00


	//----- nvinfo : EIATTR_KPARAM_INFO
	.align		4
.L_30:
        /*00b8*/ 	.byte	0x04, 0x17
        /*00ba*/ 	.short	(.L_32 - .L_31)
.L_31:
        /*00bc*/ 	.word	0x00000000
        /*00c0*/ 	.short	0x000e
        /*00c2*/ 	.short	0x004c
        /*00c4*/ 	.byte	0x00, 0xf0, 0x11, 0x00


	//----- nvinfo : EIATTR_KPARAM_INFO
	.align		4
.L_32:
        /*00c8*/ 	.byte	0x04, 0x17
        /*00ca*/ 	.short	(.L_34 - .L_33)
.L_33:
        /*00cc*/ 	.word	0x00000000
        /*00d0*/ 	.short	0x000d
        /*00d2*/ 	.short	0x0048
        /*00d4*/ 	.byte	0x00, 0xf0, 0x11, 0x00


	//----- nvinfo : EIATTR_KPARAM_INFO
	.align		4
.L_34:
        /*00d8*/ 	.byte	0x04, 0x17
        /*00da*/ 	.short	(.L_36 - .L_35)
.L_35:
        /*00dc*/ 	.word	0x00000000
        /*00e0*/ 	.short	0x000c
        /*00e2*/ 	.short	0x0044
        /*00e4*/ 	.byte	0x00, 0xf0, 0x11, 0x00


	//----- nvinfo : EIATTR_KPARAM_INFO
	.align		4
.L_36:
        /*00e8*/ 	.byte	0x04, 0x17
        /*00ea*/ 	.short	(.L_38 - .L_37)
.L_37:
        /*00ec*/ 	.word	0x00000000
        /*00f0*/ 	.short	0x000b
        /*00f2*/ 	.short	0x0040
        /*00f4*/ 	.byte	0x00, 0xf0, 0x11, 0x00


	//----- nvinfo : EIATTR_KPARAM_INFO
	.align		4
.L_38:
        /*00f8*/ 	.byte	0x04, 0x17
        /*00fa*/ 	.short	(.L_40 - .L_39)
.L_39:
        /*00fc*/ 	.word	0x00000000
        /*0100*/ 	.short	0x000a
        /*0102*/ 	.short	0x003c
        /*0104*/ 	.byte	0x00, 0xf0, 0x11, 0x00


	//----- nvinfo : EIATTR_KPARAM_INFO
	.align		4
.L_40:
        /*0108*/ 	.byte	0x04, 0x17
        /*010a*/ 	.short	(.L_42 - .L_41)
.L_41:
        /*010c*/ 	.word	0x00000000
        /*0110*/ 	.short	0x0009
        /*0112*/ 	.short	0x0038
        /*0114*/ 	.byte	0x00, 0xf0, 0x11, 0x00


	//----- nvinfo : EIATTR_KPARAM_INFO
	.align		4
.L_42:
        /*0118*/ 	.byte	0x04, 0x17
        /*011a*/ 	.short	(.L_44 - .L_43)
.L_43:
        /*011c*/ 	.word	0x00000000
        /*0120*/ 	.short	0x0008
        /*0122*/ 	.short	0x0034
        /*0124*/ 	.byte	0x00, 0xf0, 0x11, 0x00


	//----- nvinfo : EIATTR_KPARAM_INFO
	.align		4
.L_44:
        /*0128*/ 	.byte	0x04, 0x17
        /*012a*/ 	.short	(.L_46 - .L_45)
.L_45:
        /*012c*/ 	.word	0x00000000
        /*0130*/ 	.short	0x0007
        /*0132*/ 	.short	0x0030
        /*0134*/ 	.byte	0x00, 0xf0, 0x11, 0x00


	//----- nvinfo : EIATTR_KPARAM_INFO
	.align		4
.L_46:
        /*0138*/ 	.byte	0x04, 0x17
        /*013a*/ 	.short	(.L_48 - .L_47)
.L_47:
        /*013c*/ 	.word	0x00000000
        /*0140*/ 	.short	0x0006
        /*0142*/ 	.short	0x002c
        /*0144*/ 	.byte	0x00, 0xf0, 0x11, 0x00


	//----- nvinfo : EIATTR_KPARAM_INFO
	.align		4
.L_48:
        /*0148*/ 	.byte	0x04, 0x17
        /*014a*/ 	.short	(.L_50 - .L_49)
.L_49:
        /*014c*/ 	.word	0x00000000
        /*0150*/ 	.short	0x0005
        /*0152*/ 	.short	0x0028
        /*0154*/ 	.byte	0x00, 0xf0, 0x11, 0x00


	//----- nvinfo : EIATTR_KPARAM_INFO
	.align		4
.L_50:
        /*0158*/ 	.byte	0x04, 0x17
        /*015a*/ 	.short	(.L_52 - .L_51)
.L_51:
        /*015c*/ 	.word	0x00000000
        /*0160*/ 	.short	0x0004
        /*0162*/ 	.short	0x0020
        /*0164*/ 	.byte	0x00, 0xf4, 0x21, 0x00


	//----- nvinfo : EIATTR_KPARAM_INFO
	.align		4
.L_52:
        /*0168*/ 	.byte	0x04, 0x17
        /*016a*/ 	.short	(.L_54 - .L_53)
.L_53:
        /*016c*/ 	.word	0x00000000
        /*0170*/ 	.short	0x0003
        /*0172*/ 	.short	0x0018
        /*0174*/ 	.byte	0x00, 0xf4, 0x21, 0x00


	//----- nvinfo : EIATTR_KPARAM_INFO
	.align		4
.L_54:
        /*0178*/ 	.byte	0x04, 0x17
        /*017a*/ 	.short	(.L_56 - .L_55)
.L_55:
        /*017c*/ 	.word	0x00000000
        /*0180*/ 	.short	0x0002
        /*0182*/ 	.short	0x0010
        /*0184*/ 	.byte	0x00, 0xf4, 0x21, 0x00


	//----- nvinfo : EIATTR_KPARAM_INFO
	.align		4
.L_56:
        /*0188*/ 	.byte	0x04, 0x17
        /*018a*/ 	.short	(.L_58 - .L_57)
.L_57:
        /*018c*/ 	.word	0x00000000
        /*0190*/ 	.short	0x0001
        /*0192*/ 	.short	0x0008
        /*0194*/ 	.byte	0x00, 0xf4, 0x21, 0x00


	//----- nvinfo : EIATTR_KPARAM_INFO
	.align		4
.L_58:
        /*0198*/ 	.byte	0x04, 0x17
        /*019a*/ 	.short	(.L_60 - .L_59)
.L_59:
        /*019c*/ 	.word	0x00000000
        /*01a0*/ 	.short	0x0000
        /*01a2*/ 	.short	0x0000
        /*01a4*/ 	.byte	0x00, 0xf4, 0x21, 0x00


	//----- nvinfo : EIATTR_SPARSE_MMA_MASK
	.align		4
.L_60:
        /*01a8*/ 	.byte	0x03, 0x50
        /*01aa*/ 	.short	0x0000


	//----- nvinfo : EIATTR_MAXREG_COUNT
	.align		4
        /*01ac*/ 	.byte	0x03, 0x1b
        /*01ae*/ 	.short	0x00ff


	//----- nvinfo : EIATTR_NUM_BARRIERS
	.align		4
        /*01b0*/ 	.byte	0x02, 0x4c
        /*01b2*/ 	.byte	0x01
	.zero		1


	//----- nvinfo : EIATTR_MERCURY_ISA_VERSION
	.align		4
        /*01b4*/ 	.byte	0x03, 0x5f
        /*01b6*/ 	.short	0x0101


	//----- nvinfo : EIATTR_COOP_GROUP_MASK_REGIDS
	.align		4
        /*01b8*/ 	.byte	0x04, 0x29
        /*01ba*/ 	.short	(.L_62 - .L_61)


	//   ....[0]....
.L_61:
        /*01bc*/ 	.word	0xffffffff


	//   ....[1]....
        /*01c0*/ 	.word	0xffffffff


	//   ....[2]....
        /*01c4*/ 	.word	0xffffffff


	//   ....[3]....
        /*01c8*/ 	.word	0xffffffff


	//   ....[4]....
        /*01cc*/ 	.word	0xffffffff


	//   ....[5]....
        /*01d0*/ 	.word	0xffffffff


	//   ....[6]....
        /*01d4*/ 	.word	0xffffffff


	//   ....[7]....
        /*01d8*/ 	.word	0xffffffff


	//   ....[8]....
        /*01dc*/ 	.word	0xffffffff


	//   ....[9]....
        /*01e0*/ 	.word	0xffffffff


	//   ....[10]....
        /*01e4*/ 	.word	0xffffffff


	//   ....[11]....
        /*01e8*/ 	.word	0xffffffff


	//   ....[12]....
        /*01ec*/ 	.word	0xffffffff


	//   ....[13]....
        /*01f0*/ 	.word	0xffffffff


	//   ....[14]....
        /*01f4*/ 	.word	0xffffffff


	//   ....[15]....
        /*01f8*/ 	.word	0xffffffff


	//   ....[16]....
        /*01fc*/ 	.word	0xffffffff


	//   ....[17]....
        /*0200*/ 	.word	0xffffffff


	//   ....[18]....
        /*0204*/ 	.word	0xffffffff


	//   ....[19]....
        /*0208*/ 	.word	0xffffffff


	//   ....[20]....
        /*020c*/ 	.word	0xffffffff


	//   ....[21]....
        /*0210*/ 	.word	0xffffffff


	//----- nvinfo : EIATTR_COOP_GROUP_INSTR_OFFSETS
	.align		4
.L_62:
        /*0214*/ 	.byte	0x04, 0x28
        /*0216*/ 	.short	(.L_64 - .L_63)


	//   ....[0]....
.L_63:
        /*0218*/ 	.word	0x00001750


	//   ....[1]....
        /*021c*/ 	.word	0x00001760


	//   ....[2]....
        /*0220*/ 	.word	0x00001770


	//   ....[3]....
        /*0224*/ 	.word	0x00001780


	//   ....[4]....
        /*0228*/ 	.word	0x000017d0


	//   ....[5]....
        /*022c*/ 	.word	0x000017e0


	//   ....[6]....
        /*0230*/ 	.word	0x000017f0


	//   ....[7]....
        /*0234*/ 	.word	0x00001800


	//   ....[8]....
        /*0238*/ 	.word	0x00001920


	//   ....[9]....
        /*023c*/ 	.word	0x00001940


	//   ....[10]....
        /*0240*/ 	.word	0x00001960


	//   ....[11]....
        /*0244*/ 	.word	0x00001b80


	//   ....[12]....
        /*0248*/ 	.word	0x00001bc0


	//   ....[13]....
        /*024c*/ 	.word	0x00001c20


	//   ....[14]....
        /*0250*/ 	.word	0x00001c50


	//   ....[15]....
        /*0254*/ 	.word	0x00001ca0


	//   ....[16]....
        /*0258*/ 	.word	0x00001ce0


	//   ....[17]....
        /*025c*/ 	.word	0x00001d60


	//   ....[18]....
        /*0260*/ 	.word	0x00001d70


	//   ....[19]....
        /*0264*/ 	.word	0x00001e70


	//   ....[20]....
        /*0268*/ 	.word	0x00001e90


	//   ....[21]....
        /*026c*/ 	.word	0x00001eb0


	//----- nvinfo : EIATTR_EXIT_INSTR_OFFSETS
	.align		4
.L_64:
        /*0270*/ 	.byte	0x04, 0x1c
        /*0272*/ 	.short	(.L_66 - .L_65)


	//   ....[0]....
.L_65:
        /*0274*/ 	.word	0x000036b0


	//   ....[1]....
        /*0278*/ 	.word	0x000036e0


	//----- nvinfo : EIATTR_REQNTID
	.align		4
.L_66:
        /*027c*/ 	.byte	0x04, 0x10
        /*027e*/ 	.short	(.L_68 - .L_67)
.L_67:
        /*0280*/ 	.word	0x00000100
        /*0284*/ 	.word	0x00000001
        /*0288*/ 	.word	0x00000001


	//----- nvinfo : EIATTR_CRS_STACK_SIZE
	.align		4
.L_68:
        /*028c*/ 	.byte	0x04, 0x1e
        /*028e*/ 	.short	(.L_70 - .L_69)
.L_69:
        /*0290*/ 	.word	0x00000000


	//----- nvinfo : EIATTR_CBANK_PARAM_SIZE
	.align		4
.L_70:
        /*0294*/ 	.byte	0x03, 0x19
        /*0296*/ 	.short	0x0088


	//----- nvinfo : EIATTR_PARAM_CBANK
	.align		4
        /*0298*/ 	.byte	0x04, 0x0a
        /*029a*/ 	.short	(.L_72 - .L_71)
	.align		4
.L_71:
        /*029c*/ 	.word	index@(.nv.constant0.attn_fwd)
        /*02a0*/ 	.short	0x0210
        /*02a2*/ 	.short	0x0088


	//----- nvinfo : EIATTR_SW_WAR
	.align		4
.L_72:
        /*02a4*/ 	.byte	0x04, 0x36
        /*02a6*/ 	.short	(.L_74 - .L_73)
.L_73:
        /*02a8*/ 	.word	0x00000008
.L_74:


//--------------------- .nv.callgraph             --------------------------
	.section	.nv.callgraph,"",@"SHT_CUDA_CALLGRAPH"
	.align	4
	.sectionentsize	8
	.align		4
        /*0000*/ 	.word	0x00000000
	.align		4
        /*0004*/ 	.word	0xffffffff
	.align		4
        /*0008*/ 	.word	0x00000000
	.align		4
        /*000c*/ 	.word	0xfffffffe
	.align		4
        /*0010*/ 	.word	0x00000000
	.align		4
        /*0014*/ 	.word	0xfffffffd
	.align		4
        /*0018*/ 	.word	0x00000000
	.align		4
        /*001c*/ 	.word	0xfffffffc


//--------------------- .nv.constant4             --------------------------
	.section	.nv.constant4,"a",@progbits
	.align	8
	.align		8
.nv.constant4:
        /*0000*/ 	.dword	_$_str


//--------------------- .text.attn_fwd            --------------------------
	.section	.text.attn_fwd,"ax",@progbits
	.align	128
        .global         attn_fwd
        .type           attn_fwd,@function
        .size           attn_fwd,(.L_x_11 - attn_fwd)
        .other          attn_fwd,@"STO_CUDA_ENTRY STV_DEFAULT"
attn_fwd:
.text.attn_fwd:
[----:B------:R-:W-:Y:S01]  /*0000*/  LDC R1, c[0x0][0x28] ;  /* 0x00000a00ff017b82 */ /* 0x000fe20000000800 */
[----:B------:R-:W0:Y:S07]  /*0010*/  S2R R20, SR_CTAID.X ;  /* 0x0000000000147919 */ /* 0x000e2e0000002500 */
[----:B------:R-:W1:Y:S01]  /*0020*/  S2UR UR12, SR_CTAID.Y ;  /* 0x00000000000c79c3 */ /* 0x000e620000002600 */
[----:B------:R-:W-:Y:S01]  /*0030*/  ULDC.64 UR4, c[0x0][0x240] ;  /* 0x0000900000047ab9 */ /* 0x000fe20000000a00 */
[----:B------:R-:W-:Y:S01]  /*0040*/  ULDC.64 UR10, c[0x0][0x208] ;  /* 0x00008200000a7ab9 */ /* 0x000fe20000000a00 */
[----:B------:R-:W2:Y:S05]  /*0050*/  S2R R23, SR_TID.X ;  /* 0x0000000000177919 */ /* 0x000eaa0000002100 */
[----:B------:R-:W3:Y:S08]  /*0060*/  LDC R14, c[0x0][0x248] ;  /* 0x00009200ff0e7b82 */ /* 0x000ef00000000800 */
[----:B------:R-:W4:Y:S01]  /*0070*/  LDC.64 R24, c[0x0][0x210] ;  /* 0x00008400ff187b82 */ /* 0x000f220000000a00 */
[----:B-1----:R-:W-:-:S04]  /*0080*/  UIMAD UR4, UR12, UR4, URZ ;  /* 0x000000040c0472a4 */ /* 0x002fc8000f8e023f */
[----:B------:R-:W-:Y:S01]  /*0090*/  USHF.L.U32 UR6, UR4, 0x1, URZ ;  /* 0x0000000104067899 */ /* 0x000fe2000800063f */
[----:B0-----:R-:W-:Y:S01]  /*00a0*/  IMAD.SHL.U32 R20, R20, 0x20, RZ ;  /* 0x0000002014147824 */ /* 0x001fe200078e00ff */
[----:B--2---:R-:W-:-:S04]  /*00b0*/  SHF.R.U32.HI R2, RZ, 0x5, R23 ;  /* 0x00000005ff027819 */ /* 0x004fc80000011617 */
[----:B------:R-:W-:Y:S02]  /*00c0*/  LOP3.LUT R10, R20, 0x1f, R23, 0xf8, !PT ;  /* 0x0000001f140a7812 */ /* 0x000fe400078ef817 */
[----:B------:R-:W-:-:S03]  /*00d0*/  SGXT.U32 R2, R2, 0x3 ;  /* 0x000000030202781a */ /* 0x000fc60000000000 */
[----:B------:R-:W-:Y:S01]  /*00e0*/  IMAD R0, R10, UR5, RZ ;  /* 0x000000050a007c24 */ /* 0x000fe2000f8e02ff */
[----:B------:R-:W-:Y:S01]  /*00f0*/  UIMAD.WIDE UR4, UR4, 0x2, URZ ;  /* 0x00000002040478a5 */ /* 0x000fe2000f8e023f */
[----:B---3--:R-:W-:Y:S02]  /*0100*/  IMAD R5, R2, R14, RZ ;  /* 0x0000000e02057224 */ /* 0x008fe400078e02ff */
[C---:B------:R-:W-:Y:S02]  /*0110*/  IMAD.SHL.U32 R3, R0.reuse, 0x2, RZ ;  /* 0x0000000200037824 */ /* 0x040fe400078e00ff */
[----:B------:R-:W-:-:S03]  /*0120*/  IMAD.HI R0, R0, 0x2, RZ ;  /* 0x0000000200007827 */ /* 0x000fc600078e02ff */
[----:B----4-:R-:W-:Y:S01]  /*0130*/  IADD3 R24, P0, P1, R3, UR6, R24 ;  /* 0x0000000603187c10 */ /* 0x010fe2000f91e018 */
[----:B------:R-:W-:-:S03]  /*0140*/  IMAD R7, R14, 0x8, R5 ;  /* 0x000000080e077824 */ /* 0x000fc600078e0205 */
[----:B------:R-:W-:Y:S01]  /*0150*/  IADD3.X R26, R0, UR5, R25, P0, P1 ;  /* 0x00000005001a7c10 */ /* 0x000fe200087e2419 */
[C---:B------:R-:W-:Y:S01]  /*0160*/  IMAD R0, R14.reuse, 0x8, R7 ;  /* 0x000000080e007824 */ /* 0x040fe200078e0207 */
[-C--:B------:R-:W-:Y:S02]  /*0170*/  LEA R2, P0, R5, R24.reuse, 0x1 ;  /* 0x0000001805027211 */ /* 0x080fe400078008ff */
[----:B------:R-:W-:Y:S02]  /*0180*/  LEA R4, P1, R7, R24, 0x1 ;  /* 0x0000001807047211 */ /* 0x000fe400078208ff */
[----:B------:R-:W-:Y:S02]  /*0190*/  LEA.HI.X.SX32 R3, R5, R26, 0x1, P0 ;  /* 0x0000001a05037211 */ /* 0x000fe400000f0eff */
[----:B------:R-:W-:Y:S02]  /*01a0*/  LEA R9, R14, R0, 0x3 ;  /* 0x000000000e097211 */ /* 0x000fe400078e18ff */
[----:B------:R-:W-:Y:S01]  /*01b0*/  LEA R6, P0, R0, R24, 0x1 ;  /* 0x0000001800067211 */ /* 0x000fe200078008ff */
[----:B------:R0:W2:Y:S01]  /*01c0*/  LDG.E.U16 R16, desc[UR10][R2.64] ;  /* 0x0000000a02107981 */ /* 0x0000a2000c1e1500 */
[----:B------:R-:W-:-:S02]  /*01d0*/  LEA.HI.X.SX32 R5, R7, R26, 0x1, P1 ;  /* 0x0000001a07057211 */ /* 0x000fc400008f0eff */
[----:B------:R-:W-:Y:S01]  /*01e0*/  LEA.HI.X.SX32 R7, R0, R26, 0x1, P0 ;  /* 0x0000001a00077211 */ /* 0x000fe200000f0eff */
[C---:B------:R-:W-:Y:S01]  /*01f0*/  IMAD R0, R14.reuse, 0x8, R9 ;  /* 0x000000080e007824 */ /* 0x040fe200078e0209 */
[C---:B------:R-:W-:Y:S01]  /*0200*/  LEA R8, P0, R9.reuse, R24, 0x1 ;  /* 0x0000001809087211 */ /* 0x040fe200078008ff */
[----:B------:R1:W3:Y:S02]  /*0210*/  LDG.E.U16 R18, desc[UR10][R4.64] ;  /* 0x0000000a04127981 */ /* 0x0002e4000c1e1500 */
[----:B------:R-:W-:Y:S01]  /*0220*/  IMAD R11, R14, 0x8, R0 ;  /* 0x000000080e0b7824 */ /* 0x000fe200078e0200 */
[----:B------:R-:W-:Y:S01]  /*0230*/  LEA.HI.X.SX32 R9, R9, R26, 0x1, P0 ;  /* 0x0000001a09097211 */ /* 0x000fe200000f0eff */
[----:B------:R-:W4:Y:S01]  /*0240*/  LDG.E.U16 R6, desc[UR10][R6.64] ;  /* 0x0000000a06067981 */ /* 0x000f22000c1e1500 */
[----:B------:R-:W-:Y:S01]  /*0250*/  LEA R12, P0, R0, R24, 0x1 ;  /* 0x00000018000c7211 */ /* 0x000fe200078008ff */
[----:B------:R-:W-:Y:S02]  /*0260*/  IMAD R15, R14, 0x8, R11 ;  /* 0x000000080e0f7824 */ /* 0x000fe400078e020b */
[----:B------:R5:W4:Y:S01]  /*0270*/  LDG.E.U16 R22, desc[UR10][R8.64] ;  /* 0x0000000a08167981 */ /* 0x000b22000c1e1500 */
[----:B------:R-:W-:Y:S01]  /*0280*/  LEA.HI.X.SX32 R13, R0, R26, 0x1, P0 ;  /* 0x0000001a000d7211 */ /* 0x000fe200000f0eff */
[----:B------:R-:W-:Y:S01]  /*0290*/  IMAD R0, R14, 0x8, R15 ;  /* 0x000000080e007824 */ /* 0x000fe200078e020f */
[----:B0-----:R-:W-:-:S02]  /*02a0*/  LEA R2, P0, R11, R24, 0x1 ;  /* 0x000000180b027211 */ /* 0x001fc400078008ff */
[----:B------:R-:W-:Y:S01]  /*02b0*/  LEA R14, P1, R15, R24, 0x1 ;  /* 0x000000180f0e7211 */ /* 0x000fe200078208ff */
[----:B------:R-:W4:Y:S01]  /*02c0*/  LDG.E.U16 R12, desc[UR10][R12.64] ;  /* 0x0000000a0c0c7981 */ /* 0x000f22000c1e1500 */
[----:B------:R-:W-:Y:S02]  /*02d0*/  LEA.HI.X.SX32 R3, R11, R26, 0x1, P0 ;  /* 0x0000001a0b037211 */ /* 0x000fe400000f0eff */
[C---:B-1----:R-:W-:Y:S02]  /*02e0*/  LEA R4, P0, R0.reuse, R24, 0x1 ;  /* 0x0000001800047211 */ /* 0x042fe400078008ff */
[-C--:B------:R-:W-:Y:S01]  /*02f0*/  LEA.HI.X.SX32 R15, R15, R26.reuse, 0x1, P1 ;  /* 0x0000001a0f0f7211 */ /* 0x080fe200008f0eff */
[----:B------:R-:W4:Y:S01]  /*0300*/  LDG.E.U16 R2, desc[UR10][R2.64] ;  /* 0x0000000a02027981 */ /* 0x000f22000c1e1500 */
[----:B------:R-:W-:-:S03]  /*0310*/  LEA.HI.X.SX32 R5, R0, R26, 0x1, P0 ;  /* 0x0000001a00057211 */ /* 0x000fc600000f0eff */
[----:B------:R-:W4:Y:S04]  /*0320*/  LDG.E.U16 R14, desc[UR10][R14.64] ;  /* 0x0000000a0e0e7981 */ /* 0x000f28000c1e1500 */
[----:B------:R0:W4:Y:S01]  /*0330*/  LDG.E.U16 R4, desc[UR10][R4.64] ;  /* 0x0000000a04047981 */ /* 0x000122000c1e1500 */
[----:B------:R-:W1:Y:S01]  /*0340*/  S2UR UR8, SR_CgaCtaId ;  /* 0x00000000000879c3 */ /* 0x000e620000008800 */
[C---:B------:R-:W-:Y:S01]  /*0350*/  LOP3.LUT R0, R23.reuse, 0xc0, RZ, 0xc0, !PT ;  /* 0x000000c017007812 */ /* 0x040fe200078ec0ff */
[----:B------:R-:W-:Y:S01]  /*0360*/  UMOV UR4, 0x400 ;  /* 0x0000040000047882 */ /* 0x000fe20000000000 */
[----:B------:R-:W-:Y:S02]  /*0370*/  SHF.L.U32 R17, R23, 0x1, RZ ;  /* 0x0000000117117819 */ /* 0x000fe400000006ff */
[----:B------:R-:W-:-:S04]  /*0380*/  SHF.R.U32.HI R0, RZ, 0x2, R0 ;  /* 0x00000002ff007819 */ /* 0x000fc80000011600 */
[----:B-----5:R-:W-:Y:S01]  /*0390*/  LOP3.LUT R9, R0, 0x1fe, R17, 0x78, !PT ;  /* 0x000001fe00097812 */ /* 0x020fe200078e7811 */
[----:B------:R-:W-:Y:S01]  /*03a0*/  VIADD R135, R20, 0x20 ;  /* 0x0000002014877836 */ /* 0x000fe20000000000 */
[----:B-1----:R-:W-:-:S04]  /*03b0*/  ULEA UR8, UR8, UR4, 0x18 ;  /* 0x0000000408087291 */ /* 0x002fc8000f8ec03f */
[----:B------:R-:W-:Y:S01]  /*03c0*/  ISETP.GE.AND P0, PT, R135, 0x1, PT ;  /* 0x000000018700780c */ /* 0x000fe20003f06270 */
[----:B------:R-:W-:Y:S01]  /*03d0*/  IMAD.MOV.U32 R8, RZ, RZ, 0x3f800000 ;  /* 0x3f800000ff087424 */ /* 0x000fe200078e00ff */
[----:B------:R-:W-:Y:S01]  /*03e0*/  MOV R63, 0xff800000 ;  /* 0xff800000003f7802 */ /* 0x000fe20000000f00 */
[----:B------:R-:W-:Y:S01]  /*03f0*/  IMAD.MOV.U32 R61, RZ, RZ, -0x800000 ;  /* 0xff800000ff3d7424 */ /* 0x000fe200078e00ff */
[----:B------:R-:W-:Y:S01]  /*0400*/  CS2R R28, SRZ ;  /* 0x00000000001c7805 */ /* 0x000fe2000001ff00 */
[----:B------:R-:W-:Y:S01]  /*0410*/  IMAD.MOV.U32 R60, RZ, RZ, -0x800000 ;  /* 0xff800000ff3c7424 */ /* 0x000fe200078e00ff */
[----:B------:R-:W-:Y:S01]  /*0420*/  CS2R R30, SRZ ;  /* 0x00000000001e7805 */ /* 0x000fe2000001ff00 */
[----:B------:R-:W-:Y:S01]  /*0430*/  IMAD.MOV.U32 R62, RZ, RZ, -0x800000 ;  /* 0xff800000ff3e7424 */ /* 0x000fe200078e00ff */
[----:B------:R-:W-:Y:S01]  /*0440*/  CS2R R32, SRZ ;  /* 0x0000000000207805 */ /* 0x000fe2000001ff00 */
[----:B------:R-:W-:Y:S01]  /*0450*/  IMAD.MOV.U32 R7, RZ, RZ, 0x3f800000 ;  /* 0x3f800000ff077424 */ /* 0x000fe200078e00ff */
[----:B------:R-:W-:Y:S01]  /*0460*/  CS2R R34, SRZ ;  /* 0x0000000000227805 */ /* 0x000fe2000001ff00 */
[----:B0-----:R-:W-:Y:S01]  /*0470*/  IMAD.MOV.U32 R5, RZ, RZ, 0x3f800000 ;  /* 0x3f800000ff057424 */ /* 0x001fe200078e00ff */
[----:B------:R-:W-:-:S02]  /*0480*/  LOP3.LUT R13, R23, 0xff, RZ, 0xc0, !PT ;  /* 0x000000ff170d7812 */ /* 0x000fc400078ec0ff */
[C---:B------:R-:W-:Y:S02]  /*0490*/  LOP3.LUT R11, R23.reuse, 0x1c, RZ, 0xc0, !PT ;  /* 0x0000001c170b7812 */ /* 0x040fe400078ec0ff */
[C---:B------:R-:W-:Y:S01]  /*04a0*/  LOP3.LUT R0, R23.reuse, 0x3, RZ, 0xc0, !PT ;  /* 0x0000000317007812 */ /* 0x040fe200078ec0ff */
[----:B--2---:R-:W-:Y:S04]  /*04b0*/  STS.U16 [R9+UR8+0x2000], R16 ;  /* 0x0020001009007988 */ /* 0x004fe80008000408 */
[----:B---3--:R-:W-:Y:S04]  /*04c0*/  STS.U16 [R9+UR8+0x2200], R18 ;  /* 0x0022001209007988 */ /* 0x008fe80008000408 */
[----:B----4-:R-:W-:Y:S04]  /*04d0*/  STS.U16 [R9+UR8+0x2600], R22 ;  /* 0x0026001609007988 */ /* 0x010fe80008000408 */
[----:B------:R-:W-:Y:S04]  /*04e0*/  STS.U16 [R9+UR8+0x2a00], R2 ;  /* 0x002a000209007988 */ /* 0x000fe80008000408 */
[----:B------:R-:W-:Y:S04]  /*04f0*/  STS.U16 [R9+UR8+0x2c00], R14 ;  /* 0x002c000e09007988 */ /* 0x000fe80008000408 */
[----:B------:R-:W-:Y:S04]  /*0500*/  STS.U16 [R9+UR8+0x2e00], R4 ;  /* 0x002e000409007988 */ /* 0x000fe80008000408 */
[----:B------:R0:W-:Y:S04]  /*0510*/  STS.U16 [R9+UR8+0x2400], R6 ;  /* 0x0024000609007988 */ /* 0x0001e80008000408 */
[----:B------:R1:W-:Y:S01]  /*0520*/  STS.U16 [R9+UR8+0x2800], R12 ;  /* 0x0028000c09007988 */ /* 0x0003e20008000408 */
[----:B0-----:R-:W-:Y:S01]  /*0530*/  IMAD.MOV.U32 R6, RZ, RZ, 0x3f800000 ;  /* 0x3f800000ff067424 */ /* 0x001fe200078e00ff */
[----:B-1----:R-:W-:Y:S01]  /*0540*/  LOP3.LUT R12, R23, 0x3f, RZ, 0xc0, !PT ;  /* 0x0000003f170c7812 */ /* 0x002fe200078ec0ff */
[----:B------:R-:W-:Y:S06]  /*0550*/  @!P0 BRA `(.L_x_0) ;  /* 0x0000001c00fc8947 */ /* 0x000fec0003800000 */
[----:B------:R-:W0:Y:S01]  /*0560*/  LDC.64 R36, c[0x0][0x250] ;  /* 0x00009400ff247b82 */ /* 0x000e220000000a00 */
[----:B------:R-:W-:Y:S01]  /*0570*/  SHF.R.U32.HI R6, RZ, 0x6, R23 ;  /* 0x00000006ff067819 */ /* 0x000fe20000011617 */
[C---:B------:R-:W-:Y:S01]  /*0580*/  IMAD.SHL.U32 R4, R0.reuse, 0x2, RZ ;  /* 0x0000000200047824 */ /* 0x040fe200078e00ff */
[----:B------:R-:W-:Y:S01]  /*0590*/  ISETP.NE.U32.AND P0, PT, R0, RZ, PT ;  /* 0x000000ff0000720c */ /* 0x000fe20003f05070 */
[C---:B------:R-:W-:Y:S01]  /*05a0*/  IMAD.SHL.U32 R0, R23.reuse, 0x8, RZ ;  /* 0x0000000817007824 */ /* 0x040fe200078e00ff */
[----:B------:R-:W-:Y:S01]  /*05b0*/  SGXT.U32 R6, R6, 0x2 ;  /* 0x000000020606781a */ /* 0x000fe20000000000 */
[C---:B------:R-:W-:Y:S01]  /*05c0*/  IMAD.SHL.U32 R15, R23.reuse, 0x80, RZ ;  /* 0x00000080170f7824 */ /* 0x040fe200078e00ff */
[C---:B------:R-:W-:Y:S01]  /*05d0*/  LOP3.LUT R2, R23.reuse, 0x7, RZ, 0xc0, !PT ;  /* 0x0000000717027812 */ /* 0x040fe200078ec0ff */
[----:B------:R-:W1:Y:S01]  /*05e0*/  LDC R29, c[0x0][0x268] ;  /* 0x00009a00ff1d7b82 */ /* 0x000e620000000800 */
[----:B------:R-:W-:Y:S01]  /*05f0*/  LOP3.LUT R5, R0, 0x30, RZ, 0xc0, !PT ;  /* 0x0000003000057812 */ /* 0x000fe200078ec0ff */
[----:B------:R-:W-:Y:S01]  /*0600*/  ULDC UR4, c[0x0][0x258] ;  /* 0x0000960000047ab9 */ /* 0x000fe20000000800 */
[----:B------:R-:W-:Y:S01]  /*0610*/  LOP3.LUT R3, R23, 0xe0, RZ, 0xc0, !PT ;  /* 0x000000e017037812 */ /* 0x000fe200078ec0ff */
[C---:B------:R-:W-:Y:S01]  /*0620*/  IMAD.SHL.U32 R8, R2.reuse, 0x10, RZ ;  /* 0x0000001002087824 */ /* 0x040fe200078e00ff */
[----:B------:R-:W-:Y:S01]  /*0630*/  ULDC.64 UR6, c[0x0][0x218] ;  /* 0x0000860000067ab9 */ /* 0x000fe20000000a00 */
[----:B------:R-:W-:Y:S01]  /*0640*/  IMAD R0, R2, 0x40, R5 ;  /* 0x0000004002007824 */ /* 0x000fe200078e0205 */
[----:B------:R-:W-:Y:S01]  /*0650*/  SHF.R.U32.HI R7, RZ, 0x1, R3 ;  /* 0x00000001ff077819 */ /* 0x000fe20000011603 */
[C---:B------:R-:W-:Y:S01]  /*0660*/  IMAD R32, R3.reuse, 0x20, R8 ;  /* 0x0000002003207824 */ /* 0x040fe200078e0208 */
[----:B------:R-:W2:Y:S01]  /*0670*/  LDC.64 R126, c[0x0][0x220] ;  /* 0x00008800ff7e7b82 */ /* 0x000ea20000000a00 */
[----:B------:R-:W-:Y:S01]  /*0680*/  LEA.HI R4, R3, R4, RZ, 0x1e ;  /* 0x0000000403047211 */ /* 0x000fe200078ff0ff */
[----:B------:R-:W-:Y:S01]  /*0690*/  IMAD.MOV.U32 R140, RZ, RZ, -0x800000 ;  /* 0xff800000ff8c7424 */ /* 0x000fe200078e00ff */
[--C-:B------:R-:W-:Y:S01]  /*06a0*/  LOP3.LUT R26, R0, 0x10, R17.reuse, 0x78, !PT ;  /* 0x00000010001a7812 */ /* 0x100fe200078e7811 */
[----:B------:R-:W-:Y:S01]  /*06b0*/  IMAD.MOV.U32 R141, RZ, RZ, -0x800000 ;  /* 0xff800000ff8d7424 */ /* 0x000fe200078e00ff */
[----:B------:R-:W-:Y:S01]  /*06c0*/  LOP3.LUT R17, R32, 0x30, R17, 0x78, !PT ;  /* 0x0000003020117812 */ /* 0x000fe200078e7811 */
[----:B------:R-:W-:Y:S01]  /*06d0*/  IMAD.MOV.U32 R139, RZ, RZ, -0x800000 ;  /* 0xff800000ff8b7424 */ /* 0x000fe200078e00ff */
[----:B------:R-:W-:Y:S01]  /*06e0*/  LOP3.LUT R0, R23, 0x1f, RZ, 0xc0, !PT ;  /* 0x0000001f17007812 */ /* 0x000fe200078ec0ff */
[----:B0-----:R-:W-:Y:S01]  /*06f0*/  IMAD R14, R6, R37, RZ ;  /* 0x00000025060e7224 */ /* 0x001fe200078e02ff */
[----:B------:R-:W-:Y:S01]  /*0700*/  LOP3.LUT R3, R8, R7, RZ, 0x3c, !PT ;  /* 0x0000000708037212 */ /* 0x000fe200078e3cff */
[----:B------:R-:W-:Y:S01]  /*0710*/  IMAD R7, R12, UR4, RZ ;  /* 0x000000040c077c24 */ /* 0x000fe2000f8e02ff */
[----:B------:R-:W-:Y:S01]  /*0720*/  LOP3.LUT R21, R8, 0x780, R15, 0xf8, !PT ;  /* 0x0000078008157812 */ /* 0x000fe200078ef80f */
[----:B------:R-:W-:Y:S01]  /*0730*/  ULDC.64 UR4, c[0x0][0x260] ;  /* 0x0000980000047ab9 */ /* 0x000fe20000000a00 */
[----:B------:R-:W-:Y:S01]  /*0740*/  LEA R16, R37, R14, 0x2 ;  /* 0x0000000e25107211 */ /* 0x000fe200078e10ff */
[----:B------:R-:W-:Y:S01]  /*0750*/  UIMAD UR4, UR12, UR4, URZ ;  /* 0x000000040c0472a4 */ /* 0x000fe2000f8e023f */
[----:B------:R-:W-:Y:S01]  /*0760*/  LEA R8, R0, UR8, 0x7 ;  /* 0x0000000800087c11 */ /* 0x000fe2000f8e38ff */
[----:B------:R-:W-:Y:S01]  /*0770*/  IMAD R0, R36, UR12, RZ ;  /* 0x0000000c24007c24 */ /* 0x000fe2000f8e02ff */
[----:B------:R-:W-:Y:S01]  /*0780*/  LOP3.LUT R19, R23, 0x10, RZ, 0xc0, !PT ;  /* 0x0000001017137812 */ /* 0x000fe200078ec0ff */
[----:B------:R-:W-:Y:S01]  /*0790*/  IMAD R18, R37, 0x4, R16 ;  /* 0x0000000425127824 */ /* 0x000fe200078e0210 */
[----:B------:R-:W-:Y:S01]  /*07a0*/  LEA R11, R11, UR8, 0x3 ;  /* 0x000000080b0b7c11 */ /* 0x000fe2000f8e18ff */
[----:B------:R-:W-:Y:S01]  /*07b0*/  IMAD.IADD R3, R3, 0x1, R8 ;  /* 0x0000000103037824 */ /* 0x000fe200078e0208 */
[----:B------:R-:W-:Y:S01]  /*07c0*/  ULDC UR13, c[0x0][0x238] ;  /* 0x00008e00000d7ab9 */ /* 0x000fe20000000800 */
[----:B------:R-:W-:Y:S01]  /*07d0*/  IMAD.SHL.U32 R8, R7, 0x2, RZ ;  /* 0x0000000207087824 */ /* 0x000fe200078e00ff */
[----:B------:R-:W-:Y:S01]  /*07e0*/  LEA R22, R37, R18, 0x2 ;  /* 0x0000001225167211 */ /* 0x000fe200078e10ff */
[----:B------:R-:W-:-:S02]  /*07f0*/  IMAD.SHL.U32 R5, R0, 0x2, RZ ;  /* 0x0000000200057824 */ /* 0x000fc400078e00ff */
[----:B------:R-:W-:Y:S01]  /*0800*/  IMAD R15, R12, UR5, RZ ;  /* 0x000000050c0f7c24 */ /* 0x000fe2000f8e02ff */
[----:B------:R-:W-:Y:S01]  /*0810*/  USHF.L.U32 UR5, UR4, 0x1, URZ ;  /* 0x0000000104057899 */ /* 0x000fe2000800063f */
[----:B------:R-:W-:Y:S01]  /*0820*/  IMAD R24, R37, 0x4, R22 ;  /* 0x0000000425187824 */ /* 0x000fe200078e0216 */
[----:B------:R-:W-:Y:S01]  /*0830*/  IADD3 R95, P1, P2, R8, UR6, R5 ;  /* 0x00000006085f7c10 */ /* 0x000fe2000fa3e005 */
[----:B------:R-:W-:-:S03]  /*0840*/  IMAD.HI R8, R7, 0x2, RZ ;  /* 0x0000000207087827 */ /* 0x000fc600078e02ff */
[C---:B------:R-:W-:Y:S01]  /*0850*/  LEA R28, R37.reuse, R24, 0x2 ;  /* 0x00000018251c7211 */ /* 0x040fe200078e10ff */
[----:B------:R-:W-:Y:S01]  /*0860*/  IMAD.HI R5, R0, 0x2, RZ ;  /* 0x0000000200057827 */ /* 0x000fe200078e02ff */
[-C--:B------:R-:W-:Y:S02]  /*0870*/  LEA R136, P3, R14, R95.reuse, 0x1 ;  /* 0x0000005f0e887211 */ /* 0x080fe400078608ff */
[----:B------:R-:W-:Y:S01]  /*0880*/  LEA R72, P5, R24, R95, 0x1 ;  /* 0x0000005f18487211 */ /* 0x000fe200078a08ff */
[----:B------:R-:W-:Y:S01]  /*0890*/  IMAD R30, R37, 0x4, R28 ;  /* 0x00000004251e7824 */ /* 0x000fe200078e021c */
[----:B------:R-:W-:Y:S01]  /*08a0*/  IADD3.X R25, R8, UR7, R5, P1, P2 ;  /* 0x0000000708197c10 */ /* 0x000fe20008fe4405 */
[----:B------:R-:W-:Y:S02]  /*08b0*/  IMAD.SHL.U32 R7, R15, 0x2, RZ ;  /* 0x000000020f077824 */ /* 0x000fe400078e00ff */
[----:B------:R-:W-:Y:S01]  /*08c0*/  IMAD R32, R37, 0x4, R30 ;  /* 0x0000000425207824 */ /* 0x000fe200078e021e */
[----:B------:R-:W-:Y:S01]  /*08d0*/  LEA.HI.X.SX32 R137, R14, R25, 0x1, P3 ;  /* 0x000000190e897211 */ /* 0x000fe200018f0eff */
[----:B------:R-:W-:Y:S01]  /*08e0*/  IMAD R2, R2, 0x80, R17 ;  /* 0x0000008002027824 */ /* 0x000fe200078e0211 */
[----:B--2---:R-:W-:Y:S01]  /*08f0*/  IADD3 R126, P1, P2, R7, UR5, R126 ;  /* 0x00000005077e7c10 */ /* 0x004fe2000fa3e07e */
[----:B------:R-:W-:Y:S01]  /*0900*/  IMAD R34, R37, 0x4, R32 ;  /* 0x0000000425227824 */ /* 0x000fe200078e0220 */
[----:B------:R-:W-:Y:S01]  /*0910*/  LEA R68, P3, R18, R95, 0x1 ;  /* 0x0000005f12447211 */ /* 0x000fe200078608ff */
[----:B-1----:R-:W-:Y:S01]  /*0920*/  IMAD R17, R6, R29, RZ ;  /* 0x0000001d06117224 */ /* 0x002fe200078e02ff */
[----:B------:R-:W-:Y:S01]  /*0930*/  LEA.HI.X.SX32 R73, R24, R25, 0x1, P5 ;  /* 0x0000001918497211 */ /* 0x000fe200028f0eff */
[----:B------:R-:W-:Y:S01]  /*0940*/  IMAD R0, R19, 0x20, R26 ;  /* 0x0000002013007824 */ /* 0x000fe200078e021a */
[----:B------:R-:W-:Y:S01]  /*0950*/  LEA R36, R37, R34, 0x2 ;  /* 0x0000002225247211 */ /* 0x000fe200078e10ff */
[----:B------:R-:W-:Y:S01]  /*0960*/  IMAD R7, R29, 0x4, R17 ;  /* 0x000000041d077824 */ /* 0x000fe200078e0211 */
[----:B------:R-:W-:Y:S01]  /*0970*/  LEA R26, P4, R16, R95, 0x1 ;  /* 0x0000005f101a7211 */ /* 0x000fe200078808ff */
[----:B------:R-:W-:Y:S01]  /*0980*/  IMAD.HI R8, R15, 0x2, RZ ;  /* 0x000000020f087827 */ /* 0x000fe200078e02ff */
[-C--:B------:R-:W-:Y:S01]  /*0990*/  LEA.HI.X.SX32 R69, R18, R25.reuse, 0x1, P3 ;  /* 0x0000001912457211 */ /* 0x080fe200018f0eff */
[----:B------:R-:W-:Y:S01]  /*09a0*/  UIMAD.WIDE UR4, UR4, 0x2, URZ ;  /* 0x00000002040478a5 */ /* 0x000fe2000f8e023f */
[----:B------:R-:W-:Y:S01]  /*09b0*/  LEA.HI.X.SX32 R27, R16, R25, 0x1, P4 ;  /* 0x00000019101b7211 */ /* 0x000fe200020f0eff */
[----:B------:R-:W-:Y:S01]  /*09c0*/  IMAD R38, R37, 0x4, R36 ;  /* 0x0000000425267824 */ /* 0x000fe200078e0224 */
[-C--:B------:R-:W-:Y:S01]  /*09d0*/  LEA R70, P4, R22, R95.reuse, 0x1 ;  /* 0x0000005f16467211 */ /* 0x080fe200078808ff */
[----:B------:R-:W-:Y:S01]  /*09e0*/  IMAD R19, R29, 0x4, R7 ;  /* 0x000000041d137824 */ /* 0x000fe200078e0207 */
[----:B------:R-:W-:Y:S01]  /*09f0*/  LEA R74, P3, R28, R95, 0x1 ;  /* 0x0000005f1c4a7211 */ /* 0x000fe200078608ff */
[----:B------:R-:W-:Y:S01]  /*0a00*/  IMAD.MOV.U32 R138, RZ, RZ, -0x800000 ;  /* 0xff800000ff8a7424 */ /* 0x000fe200078e00ff */
[----:B------:R-:W-:Y:S01]  /*0a10*/  LEA R40, R37, R38, 0x2 ;  /* 0x0000002625287211 */ /* 0x000fe200078e10ff */
[----:B------:R-:W-:Y:S01]  /*0a20*/  IMAD R14, R29, 0x4, R19 ;  /* 0x000000041d0e7824 */ /* 0x000fe200078e0213 */
[----:B------:R-:W-:Y:S01]  /*0a30*/  LEA.HI.X.SX32 R71, R22, R25, 0x1, P4 ;  /* 0x0000001916477211 */ /* 0x000fe200020f0eff */
[----:B------:R-:W-:Y:S01]  /*0a40*/  UMOV UR4, URZ ;  /* 0x0000003f00047c82 */ /* 0x000fe20008000000 */
[----:B------:R-:W-:Y:S01]  /*0a50*/  LEA R76, P4, R30, R95, 0x1 ;  /* 0x0000005f1e4c7211 */ /* 0x000fe200078808ff */
[----:B------:R-:W-:Y:S01]  /*0a60*/  IMAD R12, R37, 0x4, R40 ;  /* 0x00000004250c7824 */ /* 0x000fe200078e0228 */
[----:B------:R-:W-:-:S02]  /*0a70*/  LEA R15, R29, R14, 0x2 ;  /* 0x0000000e1d0f7211 */ /* 0x000fc400078e10ff */
[-C--:B------:R-:W-:Y:S01]  /*0a80*/  LEA R78, P5, R32, R95.reuse, 0x1 ;  /* 0x0000005f204e7211 */ /* 0x080fe200078a08ff */
[----:B------:R-:W-:Y:S01]  /*0a90*/  IMAD R42, R37, 0x4, R12 ;  /* 0x00000004252a7824 */ /* 0x000fe200078e020c */
[----:B------:R-:W-:Y:S01]  /*0aa0*/  LEA R86, P6, R40, R95, 0x1 ;  /* 0x0000005f28567211 */ /* 0x000fe200078c08ff */
[----:B------:R-:W-:Y:S01]  /*0ab0*/  IMAD R16, R29, 0x4, R15 ;  /* 0x000000041d107824 */ /* 0x000fe200078e020f */
[-C--:B------:R-:W-:Y:S02]  /*0ac0*/  LEA.HI.X.SX32 R75, R28, R25.reuse, 0x1, P3 ;  /* 0x000000191c4b7211 */ /* 0x080fe400018f0eff */
[----:B------:R-:W-:Y:S01]  /*0ad0*/  LEA R6, R37, R42, 0x2 ;  /* 0x0000002a25067211 */ /* 0x000fe200078e10ff */
[----:B------:R-:W-:Y:S01]  /*0ae0*/  IMAD R18, R29, 0x4, R16 ;  /* 0x000000041d127824 */ /* 0x000fe200078e0210 */
[----:B------:R-:W-:Y:S02]  /*0af0*/  LEA.HI.X.SX32 R77, R30, R25, 0x1, P4 ;  /* 0x000000191e4d7211 */ /* 0x000fe400020f0eff */
[----:B------:R-:W-:-:S02]  /*0b00*/  CS2R R30, SRZ ;  /* 0x00000000001e7805 */ /* 0x000fc4000001ff00 */
[----:B------:R-:W-:Y:S01]  /*0b10*/  LEA.HI.X.SX32 R79, R32, R25, 0x1, P5 ;  /* 0x00000019204f7211 */ /* 0x000fe200028f0eff */
[----:B------:R-:W-:Y:S01]  /*0b20*/  IMAD R5, R37, 0x4, R6 ;  /* 0x0000000425057824 */ /* 0x000fe200078e0206 */
[-C--:B------:R-:W-:Y:S02]  /*0b30*/  LEA R80, P3, R34, R95.reuse, 0x1 ;  /* 0x0000005f22507211 */ /* 0x080fe400078608ff */
[----:B------:R-:W-:Y:S02]  /*0b40*/  CS2R R32, SRZ ;  /* 0x0000000000207805 */ /* 0x000fe4000001ff00 */
[-C--:B------:R-:W-:Y:S02]  /*0b50*/  LEA R82, P4, R36, R95.reuse, 0x1 ;  /* 0x0000005f24527211 */ /* 0x080fe400078808ff */
[----:B------:R-:W-:Y:S02]  /*0b60*/  LEA R84, P5, R38, R95, 0x1 ;  /* 0x0000005f26547211 */ /* 0x000fe400078a08ff */
[----:B------:R-:W-:-:S02]  /*0b70*/  LEA.HI.X.SX32 R87, R40, R25, 0x1, P6 ;  /* 0x0000001928577211 */ /* 0x000fc400030f0eff */
[----:B------:R-:W-:Y:S02]  /*0b80*/  LEA R94, P6, R5, R95, 0x1 ;  /* 0x0000005f055e7211 */ /* 0x000fe400078c08ff */
[-C--:B------:R-:W-:Y:S02]  /*0b90*/  LEA.HI.X.SX32 R81, R34, R25.reuse, 0x1, P3 ;  /* 0x0000001922517211 */ /* 0x080fe400018f0eff */
[----:B------:R-:W-:Y:S02]  /*0ba0*/  CS2R R34, SRZ ;  /* 0x0000000000227805 */ /* 0x000fe4000001ff00 */
[-C--:B------:R-:W-:Y:S02]  /*0bb0*/  LEA.HI.X.SX32 R83, R36, R25.reuse, 0x1, P4 ;  /* 0x0000001924537211 */ /* 0x080fe400020f0eff */
[----:B------:R-:W-:Y:S02]  /*0bc0*/  LEA.HI.X.SX32 R85, R38, R25, 0x1, P5 ;  /* 0x0000001926557211 */ /* 0x000fe400028f0eff */
[----:B------:R-:W-:-:S02]  /*0bd0*/  LEA R88, P3, R12, R95, 0x1 ;  /* 0x0000005f0c587211 */ /* 0x000fc400078608ff */
[-C--:B------:R-:W-:Y:S02]  /*0be0*/  LEA R90, P4, R42, R95.reuse, 0x1 ;  /* 0x0000005f2a5a7211 */ /* 0x080fe400078808ff */
[C---:B------:R-:W-:Y:S02]  /*0bf0*/  LEA R92, P5, R6.reuse, R95, 0x1 ;  /* 0x0000005f065c7211 */ /* 0x040fe400078a08ff */
[-C--:B------:R-:W-:Y:S01]  /*0c00*/  LEA.HI.X.SX32 R95, R5, R25.reuse, 0x1, P6 ;  /* 0x00000019055f7211 */ /* 0x080fe200030f0eff */
[C---:B------:R-:W-:Y:S01]  /*0c10*/  IMAD R5, R29.reuse, 0x4, R18 ;  /* 0x000000041d057824 */ /* 0x040fe200078e0212 */
[----:B------:R-:W-:Y:S02]  /*0c20*/  LEA.HI.X.SX32 R93, R6, R25, 0x1, P5 ;  /* 0x00000019065d7211 */ /* 0x000fe400028f0eff */
[----:B------:R-:W-:Y:S01]  /*0c30*/  IADD3.X R22, R8, UR5, R127, P1, P2 ;  /* 0x0000000508167c10 */ /* 0x000fe20008fe447f */
[----:B------:R-:W-:Y:S01]  /*0c40*/  IMAD R6, R29, 0x4, R5 ;  /* 0x000000041d067824 */ /* 0x000fe200078e0205 */
[----:B------:R-:W-:-:S02]  /*0c50*/  LEA R98, P2, R7, R126, 0x1 ;  /* 0x0000007e07627211 */ /* 0x000fc400078408ff */
[----:B------:R-:W-:Y:S02]  /*0c60*/  LEA R96, P1, R17, R126, 0x1 ;  /* 0x0000007e11607211 */ /* 0x000fe400078208ff */
[----:B------:R-:W-:Y:S02]  /*0c70*/  LEA.HI.X.SX32 R99, R7, R22, 0x1, P2 ;  /* 0x0000001607637211 */ /* 0x000fe400010f0eff */
[----:B------:R-:W-:Y:S02]  /*0c80*/  LEA R7, R29, R6, 0x2 ;  /* 0x000000061d077211 */ /* 0x000fe400078e10ff */
[----:B------:R-:W-:Y:S02]  /*0c90*/  LEA.HI.X.SX32 R89, R12, R25, 0x1, P3 ;  /* 0x000000190c597211 */ /* 0x000fe400018f0eff */
[----:B------:R-:W-:Y:S01]  /*0ca0*/  LEA R100, P3, R19, R126, 0x1 ;  /* 0x0000007e13647211 */ /* 0x000fe200078608ff */
[----:B------:R-:W-:Y:S01]  /*0cb0*/  IMAD R8, R29, 0x4, R7 ;  /* 0x000000041d087824 */ /* 0x000fe200078e0207 */
[----:B------:R-:W-:-:S02]  /*0cc0*/  LEA.HI.X.SX32 R97, R17, R22, 0x1, P1 ;  /* 0x0000001611617211 */ /* 0x000fc400008f0eff */
[-C--:B------:R-:W-:Y:S01]  /*0cd0*/  LEA R104, P2, R15, R126.reuse, 0x1 ;  /* 0x0000007e0f687211 */ /* 0x080fe200078408ff */
[----:B------:R-:W-:Y:S01]  /*0ce0*/  IMAD R12, R29, 0x4, R8 ;  /* 0x000000041d0c7824 */ /* 0x000fe200078e0208 */
[----:B------:R-:W-:Y:S02]  /*0cf0*/  LEA R102, P1, R14, R126, 0x1 ;  /* 0x0000007e0e667211 */ /* 0x000fe400078208ff */
[-C--:B------:R-:W-:Y:S02]  /*0d00*/  LEA.HI.X.SX32 R101, R19, R22.reuse, 0x1, P3 ;  /* 0x0000001613657211 */ /* 0x080fe400018f0eff */
[----:B------:R-:W-:Y:S01]  /*0d10*/  LEA.HI.X.SX32 R105, R15, R22, 0x1, P2 ;  /* 0x000000160f697211 */ /* 0x000fe200010f0eff */
[----:B------:R-:W-:Y:S01]  /*0d20*/  IMAD.MOV.U32 R15, RZ, RZ, RZ ;  /* 0x000000ffff0f7224 */ /* 0x000fe200078e00ff */
[----:B------:R-:W-:Y:S02]  /*0d30*/  LEA R106, P3, R16, R126, 0x1 ;  /* 0x0000007e106a7211 */ /* 0x000fe400078608ff */
[----:B------:R-:W-:Y:S01]  /*0d40*/  LEA.HI.X.SX32 R103, R14, R22, 0x1, P1 ;  /* 0x000000160e677211 */ /* 0x000fe200008f0eff */
[----:B------:R-:W-:Y:S01]  /*0d50*/  IMAD R14, R29, 0x4, R12 ;  /* 0x000000041d0e7824 */ /* 0x000fe200078e020c */
[----:B------:R-:W-:-:S02]  /*0d60*/  LEA R110, P2, R5, R126, 0x1 ;  /* 0x0000007e056e7211 */ /* 0x000fc400078408ff */
[-C--:B------:R-:W-:Y:S02]  /*0d70*/  LEA.HI.X.SX32 R107, R16, R22.reuse, 0x1, P3 ;  /* 0x00000016106b7211 */ /* 0x080fe400018f0eff */
[----:B------:R-:W-:Y:S01]  /*0d80*/  LEA.HI.X.SX32 R111, R5, R22, 0x1, P2 ;  /* 0x00000016056f7211 */ /* 0x000fe200010f0eff */
[----:B------:R-:W-:Y:S01]  /*0d90*/  IMAD R5, R29, 0x4, R14 ;  /* 0x000000041d057824 */ /* 0x000fe200078e020e */
[-C--:B------:R-:W-:Y:S02]  /*0da0*/  LEA R108, P1, R18, R126.reuse, 0x1 ;  /* 0x0000007e126c7211 */ /* 0x080fe400078208ff */
[----:B------:R-:W-:Y:S02]  /*0db0*/  LEA R112, P3, R6, R126, 0x1 ;  /* 0x0000007e06707211 */ /* 0x000fe400078608ff */
[-C--:B------:R-:W-:Y:S02]  /*0dc0*/  LEA.HI.X.SX32 R109, R18, R22.reuse, 0x1, P1 ;  /* 0x00000016126d7211 */ /* 0x080fe400008f0eff */
[----:B------:R-:W-:-:S02]  /*0dd0*/  LEA.HI.X.SX32 R113, R6, R22, 0x1, P3 ;  /* 0x0000001606717211 */ /* 0x000fc400018f0eff */
[-C--:B------:R-:W-:Y:S02]  /*0de0*/  LEA R114, P1, R7, R126.reuse, 0x1 ;  /* 0x0000007e07727211 */ /* 0x080fe400078208ff */
[----:B------:R-:W-:Y:S02]  /*0df0*/  LEA R6, R29, R5, 0x2 ;  /* 0x000000051d067211 */ /* 0x000fe400078e10ff */
[-C--:B------:R-:W-:Y:S02]  /*0e00*/  LEA R118, P3, R12, R126.reuse, 0x1 ;  /* 0x0000007e0c767211 */ /* 0x080fe400078608ff */
[----:B------:R-:W-:Y:S02]  /*0e10*/  LEA R116, P2, R8, R126, 0x1 ;  /* 0x0000007e08747211 */ /* 0x000fe400078408ff */
[-C--:B------:R-:W-:Y:S01]  /*0e20*/  LEA.HI.X.SX32 R115, R7, R22.reuse, 0x1, P1 ;  /* 0x0000001607737211 */ /* 0x080fe200008f0eff */
[----:B------:R-:W-:Y:S01]  /*0e30*/  IMAD R7, R29, 0x4, R6 ;  /* 0x000000041d077824 */ /* 0x000fe200078e0206 */
[----:B------:R-:W-:-:S02]  /*0e40*/  LEA.HI.X.SX32 R119, R12, R22, 0x1, P3 ;  /* 0x000000160c777211 */ /* 0x000fc400018f0eff */
[----:B------:R-:W-:Y:S02]  /*0e50*/  CS2R R28, SRZ ;  /* 0x00000000001c7805 */ /* 0x000fe4000001ff00 */
[--C-:B------:R-:W-:Y:S02]  /*0e60*/  LOP3.LUT R12, R21, 0x10, R23.reuse, 0x78, !PT ;  /* 0x00000010150c7812 */ /* 0x100fe400078e7817 */
[----:B------:R-:W-:Y:S02]  /*0e70*/  SHF.R.U32.HI R21, RZ, 0x2, R23 ;  /* 0x00000002ff157819 */ /* 0x000fe40000011617 */
[----:B------:R-:W-:Y:S01]  /*0e80*/  LEA.HI.X.SX32 R117, R8, R22, 0x1, P2 ;  /* 0x0000001608757211 */ /* 0x000fe200010f0eff */
[----:B------:R-:W-:Y:S01]  /*0e90*/  IMAD.MOV.U32 R8, RZ, RZ, 0x3f800000 ;  /* 0x3f800000ff087424 */ /* 0x000fe200078e00ff */
[----:B------:R-:W-:Y:S02]  /*0ea0*/  LEA.HI.X.SX32 R91, R42, R25, 0x1, P4 ;  /* 0x000000192a5b7211 */ /* 0x000fe400020f0eff */
[----:B------:R-:W-:-:S02]  /*0eb0*/  LEA R120, P1, R14, R126, 0x1 ;  /* 0x0000007e0e787211 */ /* 0x000fc400078208ff */
[-C--:B------:R-:W-:Y:S02]  /*0ec0*/  LEA R122, P2, R5, R126.reuse, 0x1 ;  /* 0x0000007e057a7211 */ /* 0x080fe400078408ff */
[-C--:B------:R-:W-:Y:S02]  /*0ed0*/  LEA R124, P3, R6, R126.reuse, 0x1 ;  /* 0x0000007e067c7211 */ /* 0x080fe400078608ff */
[----:B------:R-:W-:Y:S02]  /*0ee0*/  LEA R126, P4, R7, R126, 0x1 ;  /* 0x0000007e077e7211 */ /* 0x000fe400078808ff */
[----:B------:R-:W-:Y:S02]  /*0ef0*/  SGXT.U32 R21, R21, 0x3 ;  /* 0x000000031515781a */ /* 0x000fe40000000000 */
[-C--:B------:R-:W-:Y:S02]  /*0f00*/  LEA.HI.X.SX32 R121, R14, R22.reuse, 0x1, P1 ;  /* 0x000000160e797211 */ /* 0x080fe400008f0eff */
[-C--:B------:R-:W-:Y:S01]  /*0f10*/  LEA.HI.X.SX32 R123, R5, R22.reuse, 0x1, P2 ;  /* 0x00000016057b7211 */ /* 0x080fe200010f0eff */
[----:B------:R-:W-:Y:S01]  /*0f20*/  IMAD.MOV.U32 R5, RZ, RZ, 0x3f800000 ;  /* 0x3f800000ff057424 */ /* 0x000fe200078e00ff */
[-C--:B------:R-:W-:Y:S01]  /*0f30*/  LEA.HI.X.SX32 R125, R6, R22.reuse, 0x1, P3 ;  /* 0x00000016067d7211 */ /* 0x080fe200018f0eff */
[----:B------:R-:W-:Y:S01]  /*0f40*/  IMAD.MOV.U32 R6, RZ, RZ, 0x3f800000 ;  /* 0x3f800000ff067424 */ /* 0x000fe200078e00ff */
[----:B------:R-:W-:-:S02]  /*0f50*/  LEA.HI.X.SX32 R127, R7, R22, 0x1, P4 ;  /* 0x00000016077f7211 */ /* 0x000fc400020f0eff */
[----:B------:R-:W-:Y:S02]  /*0f60*/  LOP3.LUT P1, RZ, R23, 0x7, RZ, 0xc0, !PT ;  /* 0x0000000717ff7812 */ /* 0x000fe4000782c0ff */
[C---:B------:R-:W-:Y:S02]  /*0f70*/  LOP3.LUT R22, R21.reuse, 0x8, RZ, 0xfc, !PT ;  /* 0x0000000815167812 */ /* 0x040fe400078efcff */
[C---:B------:R-:W-:Y:S02]  /*0f80*/  LOP3.LUT R23, R21.reuse, 0x10, RZ, 0xfc, !PT ;  /* 0x0000001015177812 */ /* 0x040fe400078efcff */
[----:B------:R-:W-:Y:S02]  /*0f90*/  SHF.R.U32.HI R25, RZ, 0x3, R13 ;  /* 0x00000003ff197819 */ /* 0x000fe4000001160d */
[----:B------:R-:W-:Y:S02]  /*0fa0*/  LOP3.LUT R17, R21, R20, RZ, 0xfc, !PT ;  /* 0x0000001415117212 */ /* 0x000fe400078efcff */
[----:B------:R-:W-:-:S02]  /*0fb0*/  LOP3.LUT R18, R20, 0x8, R21, 0xfe, !PT ;  /* 0x0000000814127812 */ /* 0x000fc400078efe15 */
[C-C-:B------:R-:W-:Y:S02]  /*0fc0*/  LOP3.LUT R19, R20.reuse, 0x10, R21.reuse, 0xfe, !PT ;  /* 0x0000001014137812 */ /* 0x140fe400078efe15 */
[----:B------:R-:W-:Y:S02]  /*0fd0*/  LOP3.LUT R24, R21, 0x18, RZ, 0xfc, !PT ;  /* 0x0000001815187812 */ /* 0x000fe400078efcff */
[----:B------:R-:W-:Y:S02]  /*0fe0*/  LOP3.LUT R20, R20, 0x18, R21, 0xfe, !PT ;  /* 0x0000001814147812 */ /* 0x000fe400078efe15 */
[----:B------:R-:W-:Y:S02]  /*0ff0*/  LEA R21, R22, UR8, 0x5 ;  /* 0x0000000816157c11 */ /* 0x000fe4000f8e28ff */
[----:B------:R-:W-:Y:S02]  /*1000*/  LEA R22, R23, UR8, 0x5 ;  /* 0x0000000817167c11 */ /* 0x000fe4000f8e28ff */
[----:B------:R-:W-:-:S02]  /*1010*/  LOP3.LUT R36, R25, 0x1c, RZ, 0xc0, !PT ;  /* 0x0000001c19247812 */ /* 0x000fc400078ec0ff */
[----:B------:R-:W-:Y:S02]  /*1020*/  LEA R23, R24, UR8, 0x5 ;  /* 0x0000000818177c11 */ /* 0x000fe4000f8e28ff */
[----:B------:R-:W-:Y:S01]  /*1030*/  LEA R13, R13, UR8, 0x2 ;  /* 0x000000080d0d7c11 */ /* 0x000fe2000f8e10ff */
[----:B------:R-:W-:Y:S01]  /*1040*/  IMAD.IADD R24, R11, 0x1, R36 ;  /* 0x000000010b187824 */ /* 0x000fe200078e0224 */
[----:B------:R-:W-:Y:S01]  /*1050*/  LOP3.LUT R14, R9, 0x40, RZ, 0x3c, !PT ;  /* 0x00000040090e7812 */ /* 0x000fe200078e3cff */
[C---:B------:R-:W-:Y:S01]  /*1060*/  IMAD.IADD R128, R36.reuse, 0x1, R22 ;  /* 0x0000000124807824 */ /* 0x040fe200078e0216 */
[----:B------:R-:W-:Y:S01]  /*1070*/  MOV R16, RZ ;  /* 0x000000ff00107202 */ /* 0x000fe20000000f00 */
[C---:B------:R-:W-:Y:S01]  /*1080*/  IMAD.IADD R129, R36.reuse, 0x1, R23 ;  /* 0x0000000124817824 */ /* 0x040fe200078e0217 */
[----:B------:R-:W-:Y:S02]  /*1090*/  MOV R7, 0x3f800000 ;  /* 0x3f80000000077802 */ /* 0x000fe40000000f00 */
[----:B------:R-:W-:-:S02]  /*10a0*/  IADD3 R25, R36, R21, RZ ;  /* 0x0000001524197210 */ /* 0x000fc40007ffe0ff */
[C---:B------:R-:W-:Y:S02]  /*10b0*/  LOP3.LUT R130, R12.reuse, 0x20, RZ, 0x3c, !PT ;  /* 0x000000200c827812 */ /* 0x040fe400078e3cff */
[C---:B------:R-:W-:Y:S02]  /*10c0*/  LOP3.LUT R131, R12.reuse, 0x40, RZ, 0x3c, !PT ;  /* 0x000000400c837812 */ /* 0x040fe400078e3cff */
[----:B------:R-:W-:Y:S02]  /*10d0*/  LOP3.LUT R132, R12, 0x60, RZ, 0x3c, !PT ;  /* 0x000000600c847812 */ /* 0x000fe400078e3cff */
[----:B------:R-:W-:Y:S02]  /*10e0*/  LOP3.LUT R133, R0, 0x20, RZ, 0x3c, !PT ;  /* 0x0000002000857812 */ /* 0x000fe400078e3cff */
[----:B------:R-:W-:-:S07]  /*10f0*/  LOP3.LUT R134, R2, 0x40, RZ, 0x3c, !PT ;  /* 0x0000004002867812 */ /* 0x000fce00078e3cff */
.L_x_9:
[----:B------:R-:W-:-:S04]  /*1100*/  IMAD.WIDE R36, R15, 0x2, R136 ;  /* 0x000000020f247825 */ /* 0x000fc800078e0288 */
[C---:B------:R-:W-:Y:S01]  /*1110*/  IMAD.WIDE R38, R15.reuse, 0x2, R26 ;  /* 0x000000020f267825 */ /* 0x040fe200078e021a */
[----:B------:R0:W2:Y:S03]  /*1120*/  LDG.E.U16 R56, desc[UR10][R36.64] ;  /* 0x0000000a24387981 */ /* 0x0000a6000c1e1500 */
[C---:B------:R-:W-:Y:S01]  /*1130*/  IMAD.WIDE R40, R15.reuse, 0x2, R68 ;  /* 0x000000020f287825 */ /* 0x040fe200078e0244 */
[----:B------:R1:W3:Y:S03]  /*1140*/  LDG.E.U16 R57, desc[UR10][R38.64] ;  /* 0x0000000a26397981 */ /* 0x0002e6000c1e1500 */
[C---:B------:R-:W-:Y:S01]  /*1150*/  IMAD.WIDE R44, R15.reuse, 0x2, R72 ;  /* 0x000000020f2c7825 */ /* 0x040fe200078e0248 */
[----:B------:R4:W5:Y:S03]  /*1160*/  LDG.E.U16 R58, desc[UR10][R40.64] ;  /* 0x0000000a283a7981 */ /* 0x000966000c1e1500 */
[C---:B------:R-:W-:Y:S01]  /*1170*/  IMAD.WIDE R46, R15.reuse, 0x2, R74 ;  /* 0x000000020f2e7825 */ /* 0x040fe200078e024a */
[----:B------:R4:W3:Y:S03]  /*1180*/  LDG.E.U16 R60, desc[UR10][R44.64] ;  /* 0x0000000a2c3c7981 */ /* 0x0008e6000c1e1500 */
[C---:B------:R-:W-:Y:S01]  /*1190*/  IMAD.WIDE R42, R15.reuse, 0x2, R70 ;  /* 0x000000020f2a7825 */ /* 0x040fe200078e0246 */
[----:B------:R4:W3:Y:S03]  /*11a0*/  LDG.E.U16 R143, desc[UR10][R46.64] ;  /* 0x0000000a2e8f7981 */ /* 0x0008e6000c1e1500 */
[C---:B0-----:R-:W-:Y:S01]  /*11b0*/  IMAD.WIDE R36, R15.reuse, 0x2, R76 ;  /* 0x000000020f247825 */ /* 0x041fe200078e024c */
[----:B------:R0:W3:Y:S03]  /*11c0*/  LDG.E.U16 R59, desc[UR10][R42.64] ;  /* 0x0000000a2a3b7981 */ /* 0x0000e6000c1e1500 */
[----:B------:R-:W-:-:S02]  /*11d0*/  IMAD.WIDE R48, R15, 0x2, R80 ;  /* 0x000000020f307825 */ /* 0x000fc400078e0250 */
[----:B------:R-:W3:Y:S02]  /*11e0*/  LDG.E.U16 R36, desc[UR10][R36.64] ;  /* 0x0000000a24247981 */ /* 0x000ee4000c1e1500 */
[C---:B------:R-:W-:Y:S02]  /*11f0*/  IMAD.WIDE R50, R15.reuse, 0x2, R84 ;  /* 0x000000020f327825 */ /* 0x040fe400078e0254 */
[----:B------:R-:W3:Y:S02]  /*1200*/  LDG.E.U16 R48, desc[UR10][R48.64] ;  /* 0x0000000a30307981 */ /* 0x000ee4000c1e1500 */
[C---:B------:R-:W-:Y:S02]  /*1210*/  IMAD.WIDE R52, R15.reuse, 0x2, R88 ;  /* 0x000000020f347825 */ /* 0x040fe400078e0258 */
[----:B------:R-:W3:Y:S02]  /*1220*/  LDG.E.U16 R50, desc[UR10][R50.64] ;  /* 0x0000000a32327981 */ /* 0x000ee4000c1e1500 */
[----:B------:R-:W-:-:S02]  /*1230*/  IMAD.WIDE R54, R15, 0x2, R92 ;  /* 0x000000020f367825 */ /* 0x000fc400078e025c */
[----:B------:R-:W3:Y:S02]  /*1240*/  LDG.E.U16 R52, desc[UR10][R52.64] ;  /* 0x0000000a34347981 */ /* 0x000ee4000c1e1500 */
[C---:B-1----:R-:W-:Y:S02]  /*1250*/  IMAD.WIDE R38, R15.reuse, 0x2, R78 ;  /* 0x000000020f267825 */ /* 0x042fe400078e024e */
[----:B------:R-:W3:Y:S02]  /*1260*/  LDG.E.U16 R54, desc[UR10][R54.64] ;  /* 0x0000000a36367981 */ /* 0x000ee4000c1e1500 */
[C---:B----4-:R-:W-:Y:S02]  /*1270*/  IMAD.WIDE R40, R15.reuse, 0x2, R82 ;  /* 0x000000020f287825 */ /* 0x050fe400078e0252 */
[----:B------:R-:W4:Y:S02]  /*1280*/  LDG.E.U16 R39, desc[UR10][R38.64] ;  /* 0x0000000a26277981 */ /* 0x000f24000c1e1500 */
[----:B------:R-:W-:-:S02]  /*1290*/  IMAD.WIDE R44, R15, 0x2, R90 ;  /* 0x000000020f2c7825 */ /* 0x000fc400078e025a */
[----:B------:R-:W4:Y:S02]  /*12a0*/  LDG.E.U16 R41, desc[UR10][R40.64] ;  /* 0x0000000a28297981 */ /* 0x000f24000c1e1500 */
[C---:B------:R-:W-:Y:S02]  /*12b0*/  IMAD.WIDE R46, R15.reuse, 0x2, R94 ;  /* 0x000000020f2e7825 */ /* 0x040fe400078e025e */
[----:B------:R-:W4:Y:S02]  /*12c0*/  LDG.E.U16 R45, desc[UR10][R44.64] ;  /* 0x0000000a2c2d7981 */ /* 0x000f24000c1e1500 */
[----:B0-----:R-:W-:Y:S02]  /*12d0*/  IMAD.WIDE R42, R15, 0x2, R86 ;  /* 0x000000020f2a7825 */ /* 0x001fe400078e0256 */
[----:B------:R-:W4:Y:S04]  /*12e0*/  LDG.E.U16 R47, desc[UR10][R46.64] ;  /* 0x0000000a2e2f7981 */ /* 0x000f28000c1e1500 */
[----:B------:R-:W4:Y:S01]  /*12f0*/  LDG.E.U16 R37, desc[UR10][R42.64] ;  /* 0x0000000a2a257981 */ /* 0x000f22000c1e1500 */
[----:B------:R-:W-:Y:S06]  /*1300*/  BAR.SYNC.DEFER_BLOCKING 0x0 ;  /* 0x0000000000007b1d */ /* 0x000fec0000010000 */
[----:B--2---:R-:W-:Y:S04]  /*1310*/  STS.U16 [R9+UR8], R56 ;  /* 0x0000003809007988 */ /* 0x004fe80008000408 */
[----:B-----5:R-:W-:Y:S04]  /*1320*/  STS.U16 [R9+UR8+0x400], R58 ;  /* 0x0004003a09007988 */ /* 0x020fe80008000408 */
[----:B---3--:R-:W-:Y:S04]  /*1330*/  STS.U16 [R9+UR8+0x800], R60 ;  /* 0x0008003c09007988 */ /* 0x008fe80008000408 */
[----:B------:R-:W-:Y:S04]  /*1340*/  STS.U16 [R9+UR8+0xc00], R36 ;  /* 0x000c002409007988 */ /* 0x000fe80008000408 */
[----:B------:R-:W-:Y:S04]  /*1350*/  STS.U16 [R9+UR8+0x1000], R48 ;  /* 0x0010003009007988 */ /* 0x000fe80008000408 */
[----:B------:R-:W-:Y:S04]  /*1360*/  STS.U16 [R9+UR8+0x1400], R50 ;  /* 0x0014003209007988 */ /* 0x000fe80008000408 */
[----:B------:R-:W-:Y:S04]  /*1370*/  STS.U16 [R9+UR8+0x1800], R52 ;  /* 0x0018003409007988 */ /* 0x000fe80008000408 */
[----:B------:R-:W-:Y:S04]  /*1380*/  STS.U16 [R9+UR8+0x1c00], R54 ;  /* 0x001c003609007988 */ /* 0x000fe80008000408 */
[----:B------:R-:W-:Y:S04]  /*1390*/  STS.U16 [R14+UR8+0x200], R57 ;  /* 0x000200390e007988 */ /* 0x000fe80008000408 */
[----:B------:R-:W-:Y:S04]  /*13a0*/  STS.U16 [R14+UR8+0x600], R59 ;  /* 0x0006003b0e007988 */ /* 0x000fe80008000408 */
[----:B------:R-:W-:Y:S04]  /*13b0*/  STS.U16 [R14+UR8+0xa00], R143 ;  /* 0x000a008f0e007988 */ /* 0x000fe80008000408 */
[----:B----4-:R-:W-:Y:S04]  /*13c0*/  STS.U16 [R14+UR8+0xe00], R39 ;  /* 0x000e00270e007988 */ /* 0x010fe80008000408 */
[----:B------:R-:W-:Y:S04]  /*13d0*/  STS.U16 [R14+UR8+0x1200], R41 ;  /* 0x001200290e007988 */ /* 0x000fe80008000408 */
[----:B------:R-:W-:Y:S04]  /*13e0*/  STS.U16 [R14+UR8+0x1600], R37 ;  /* 0x001600250e007988 */ /* 0x000fe80008000408 */
[----:B------:R-:W-:Y:S04]  /*13f0*/  STS.U16 [R14+UR8+0x1a00], R45 ;  /* 0x001a002d0e007988 */ /* 0x000fe80008000408 */
[----:B------:R-:W-:Y:S01]  /*1400*/  STS.U16 [R14+UR8+0x1e00], R47 ;  /* 0x001e002f0e007988 */ /* 0x000fe20008000408 */
[----:B------:R-:W-:Y:S06]  /*1410*/  BAR.SYNC.DEFER_BLOCKING 0x0 ;  /* 0x0000000000007b1d */ /* 0x000fec0000010000 */
[----:B------:R-:W-:Y:S04]  /*1420*/  LDSM.16.MT88.4 R64, [R0+UR8+0x2000] ;  /* 0x002000080040783b */ /* 0x000fe80008004200 */
[----:B------:R-:W0:Y:S04]  /*1430*/  LDSM.16.M88.4 R48, [R2+UR8] ;  /* 0x000000080230783b */ /* 0x000e280008000200 */
[----:B------:R-:W1:Y:S04]  /*1440*/  LDSM.16.MT88.4 R60, [R133+UR8+0x2000] ;  /* 0x00200008853c783b */ /* 0x000e680008004200 */
[----:B------:R-:W2:Y:S04]  /*1450*/  LDSM.16.MT88.4 R56, [R0+UR8+0x2400] ;  /* 0x002400080038783b */ /* 0x000ea80008004200 */
[----:B------:R-:W3:Y:S04]  /*1460*/  LDSM.16.MT88.4 R52, [R133+UR8+0x2400] ;  /* 0x002400088534783b */ /* 0x000ee80008004200 */
[----:B------:R-:W-:Y:S04]  /*1470*/  LDSM.16.MT88.4 R40, [R0+UR8+0x2800] ;  /* 0x002800080028783b */ /* 0x000fe80008004200 */
[----:B------:R-:W4:Y:S04]  /*1480*/  LDSM.16.M88.4 R36, [R134+UR8] ;  /* 0x000000088624783b */ /* 0x000f280008000200 */
[----:B------:R-:W5:Y:S01]  /*1490*/  LDSM.16.MT88.4 R44, [R133+UR8+0x2800] ;  /* 0x00280008852c783b */ /* 0x000f620008004200 */
[-C--:B0-----:R-:W-:Y:S06]  /*14a0*/  HMMA.16816.F32.BF16 R64, R64, R48.reuse, RZ ;  /* 0x000000304040723c */ /* 0x081fec00000418ff */
[----:B-1----:R-:W-:-:S15]  /*14b0*/  HMMA.16816.F32.BF16 R60, R60, R48, RZ ;  /* 0x000000303c3c723c */ /* 0x002fde00000418ff */
[----:B------:R-:W-:-:S03]  /*14c0*/  NOP ;  /* 0x0000000000007918 */ /* 0x000fc60000000000 */
[-C--:B--2---:R-:W-:Y:S01]  /*14d0*/  HMMA.16816.F32.BF16 R64, R56, R50.reuse, R64 ;  /* 0x000000323840723c */ /* 0x084fe20000041840 */
[----:B------:R-:W0:Y:S05]  /*14e0*/  LDSM.16.MT88.4 R56, [R0+UR8+0x2c00] ;  /* 0x002c00080038783b */ /* 0x000e2a0008004200 */
[----:B---3--:R-:W-:Y:S01]  /*14f0*/  HMMA.16816.F32.BF16 R52, R52, R50, R60 ;  /* 0x000000323434723c */ /* 0x008fe2000004183c */
[----:B------:R-:W1:-:S15]  /*1500*/  LDSM.16.MT88.4 R48, [R133+UR8+0x2c00] ;  /* 0x002c00088530783b */ /* 0x000e5e0008004200 */
[----:B------:R-:W-:-:S02]  /*1510*/  NOP ;  /* 0x0000000000007918 */ /* 0x000fc40000000000 */
[-C--:B----4-:R-:W-:Y:S06]  /*1520*/  HMMA.16816.F32.BF16 R40, R40, R36.reuse, R64 ;  /* 0x000000242828723c */ /* 0x090fec0000041840 */
[----:B-----5:R-:W-:-:S15]  /*1530*/  HMMA.16816.F32.BF16 R44, R44, R36, R52 ;  /* 0x000000242c2c723c */ /* 0x020fde0000041834 */
[----:B------:R-:W-:-:S03]  /*1540*/  NOP ;  /* 0x0000000000007918 */ /* 0x000fc60000000000 */
[-C--:B0-----:R-:W-:Y:S06]  /*1550*/  HMMA.16816.F32.BF16 R40, R56, R38.reuse, R40 ;  /* 0x000000263828723c */ /* 0x081fec0000041828 */
[----:B-1----:R-:W-:Y:S01]  /*1560*/  HMMA.16816.F32.BF16 R44, R48, R38, R44 ;  /* 0x00000026302c723c */ /* 0x002fe2000004182c */
[----:B------:R-:W-:-:S05]  /*1570*/  VIADD R36, R4, UR4 ;  /* 0x0000000404247c36 */ /* 0x000fca0008000000 */
[CC--:B------:R-:W-:Y:S02]  /*1580*/  ISETP.GE.AND P5, PT, R17.reuse, R36.reuse, PT ;  /* 0x000000241100720c */ /* 0x0c0fe40003fa6270 */
[-C--:B------:R-:W-:Y:S02]  /*1590*/  ISETP.GT.AND P6, PT, R17, R36.reuse, PT ;  /* 0x000000241100720c */ /* 0x080fe40003fc4270 */
[CC--:B------:R-:W-:Y:S02]  /*15a0*/  ISETP.GE.AND P2, PT, R18.reuse, R36.reuse, PT ;  /* 0x000000241200720c */ /* 0x0c0fe40003f46270 */
[----:B------:R-:W-:-:S06]  /*15b0*/  ISETP.GT.AND P3, PT, R18, R36, PT ;  /* 0x000000241200720c */ /* 0x000fcc0003f64270 */
[----:B------:R-:W-:Y:S01]  /*15c0*/  FMUL R40, R40, UR13 ;  /* 0x0000000d28287c20 */ /* 0x000fe20008400000 */
[----:B------:R-:W-:Y:S01]  /*15d0*/  FMUL R41, R41, UR13 ;  /* 0x0000000d29297c20 */ /* 0x000fe20008400000 */
[----:B------:R-:W-:Y:S01]  /*15e0*/  FMUL R42, R42, UR13 ;  /* 0x0000000d2a2a7c20 */ /* 0x000fe20008400000 */
[----:B------:R-:W-:Y:S01]  /*15f0*/  FMUL R43, R43, UR13 ;  /* 0x0000000d2b2b7c20 */ /* 0x000fe20008400000 */
[-C--:B------:R-:W-:Y:S02]  /*1600*/  ISETP.GE.AND P4, PT, R19, R36.reuse, PT ;  /* 0x000000241300720c */ /* 0x080fe40003f86270 */
[----:B------:R-:W-:Y:S01]  /*1610*/  FSEL R48, R40, -INF , P5 ;  /* 0xff80000028307808 */ /* 0x000fe20002800000 */
[----:B------:R-:W-:Y:S01]  /*1620*/  FMUL R44, R44, UR13 ;  /* 0x0000000d2c2c7c20 */ /* 0x000fe20008400000 */
[----:B------:R-:W-:Y:S01]  /*1630*/  FSEL R49, R41, -INF , P6 ;  /* 0xff80000029317808 */ /* 0x000fe20003000000 */
[----:B------:R-:W-:Y:S01]  /*1640*/  FMUL R45, R45, UR13 ;  /* 0x0000000d2d2d7c20 */ /* 0x000fe20008400000 */
[----:B------:R-:W-:Y:S01]  /*1650*/  FSEL R51, R42, -INF , P2 ;  /* 0xff8000002a337808 */ /* 0x000fe20001000000 */
[----:B------:R-:W-:Y:S01]  /*1660*/  FMUL R46, R46, UR13 ;  /* 0x0000000d2e2e7c20 */ /* 0x000fe20008400000 */
[----:B------:R-:W-:Y:S01]  /*1670*/  FMUL R47, R47, UR13 ;  /* 0x0000000d2f2f7c20 */ /* 0x000fe20008400000 */
[----:B------:R-:W-:Y:S01]  /*1680*/  BAR.SYNC.DEFER_BLOCKING 0x0 ;  /* 0x0000000000007b1d */ /* 0x000fe20000010000 */
[----:B------:R-:W-:-:S02]  /*1690*/  ISETP.GT.AND P5, PT, R19, R36, PT ;  /* 0x000000241300720c */ /* 0x000fc40003fa4270 */
[CC--:B------:R-:W-:Y:S02]  /*16a0*/  ISETP.GE.AND P6, PT, R20.reuse, R36.reuse, PT ;  /* 0x000000241400720c */ /* 0x0c0fe40003fc6270 */
[----:B------:R-:W-:Y:S02]  /*16b0*/  ISETP.GT.AND P2, PT, R20, R36, PT ;  /* 0x000000241400720c */ /* 0x000fe40003f44270 */
[----:B------:R-:W-:Y:S02]  /*16c0*/  FSEL R50, R43, -INF , P3 ;  /* 0xff8000002b327808 */ /* 0x000fe40001800000 */
[----:B------:R-:W-:Y:S02]  /*16d0*/  FSEL R53, R44, -INF , P4 ;  /* 0xff8000002c357808 */ /* 0x000fe40002000000 */
[----:B------:R-:W-:Y:S02]  /*16e0*/  FSEL R52, R45, -INF , P5 ;  /* 0xff8000002d347808 */ /* 0x000fe40002800000 */
[----:B------:R-:W-:-:S02]  /*16f0*/  FSEL R54, R46, -INF , P6 ;  /* 0xff8000002e367808 */ /* 0x000fc40003000000 */
[----:B------:R-:W-:Y:S02]  /*1700*/  FSEL R55, R47, -INF , P2 ;  /* 0xff8000002f377808 */ /* 0x000fe40001000000 */
[----:B------:R-:W-:Y:S02]  /*1710*/  FMNMX R36, R48, R49, !PT ;  /* 0x0000003130247209 */ /* 0x000fe40007800000 */
[----:B------:R-:W-:Y:S02]  /*1720*/  FMNMX R37, R51, R50, !PT ;  /* 0x0000003233257209 */ /* 0x000fe40007800000 */
[----:B------:R-:W-:Y:S02]  /*1730*/  FMNMX R38, R53, R52, !PT ;  /* 0x0000003435267209 */ /* 0x000fe40007800000 */
[----:B------:R-:W-:Y:S01]  /*1740*/  FMNMX R39, R54, R55, !PT ;  /* 0x0000003736277209 */ /* 0x000fe20007800000 */
[----:B------:R-:W0:Y:S04]  /*1750*/  SHFL.BFLY PT, R41, R36, 0x2, 0x1f ;  /* 0x0c401f0024297f89 */ /* 0x000e2800000e0000 */
[----:B------:R-:W1:Y:S04]  /*1760*/  SHFL.BFLY PT, R40, R37, 0x2, 0x1f ;  /* 0x0c401f0025287f89 */ /* 0x000e6800000e0000 */
[----:B------:R-:W2:Y:S04]  /*1770*/  SHFL.BFLY PT, R43, R38, 0x2, 0x1f ;  /* 0x0c401f00262b7f89 */ /* 0x000ea800000e0000 */
[----:B------:R-:W3:Y:S01]  /*1780*/  SHFL.BFLY PT, R46, R39, 0x2, 0x1f ;  /* 0x0c401f00272e7f89 */ /* 0x000ee200000e0000 */
[----:B0-----:R-:W-:-:S02]  /*1790*/  FMNMX R41, R36, R41, !PT ;  /* 0x0000002924297209 */ /* 0x001fc40007800000 */
[----:B-1----:R-:W-:Y:S02]  /*17a0*/  FMNMX R42, R37, R40, !PT ;  /* 0x00000028252a7209 */ /* 0x002fe40007800000 */
[----:B--2---:R-:W-:Y:S02]  /*17b0*/  FMNMX R44, R38, R43, !PT ;  /* 0x0000002b262c7209 */ /* 0x004fe40007800000 */
[----:B---3--:R-:W-:Y:S01]  /*17c0*/  FMNMX R46, R39, R46, !PT ;  /* 0x0000002e272e7209 */ /* 0x008fe20007800000 */
[----:B------:R-:W0:Y:S04]  /*17d0*/  SHFL.BFLY PT, R40, R41, 0x1, 0x1f ;  /* 0x0c201f0029287f89 */ /* 0x000e2800000e0000 */
[----:B------:R-:W1:Y:S04]  /*17e0*/  SHFL.BFLY PT, R43, R42, 0x1, 0x1f ;  /* 0x0c201f002a2b7f89 */ /* 0x000e6800000e0000 */
[----:B------:R-:W2:Y:S04]  /*17f0*/  SHFL.BFLY PT, R45, R44, 0x1, 0x1f ;  /* 0x0c201f002c2d7f89 */ /* 0x000ea800000e0000 */
[----:B------:R-:W3:Y:S01]  /*1800*/  SHFL.BFLY PT, R47, R46, 0x1, 0x1f ;  /* 0x0c201f002e2f7f89 */ /* 0x000ee200000e0000 */
[----:B------:R-:W-:Y:S01]  /*1810*/  BSSY B0, `(.L_x_1) ;  /* 0x0000008000007945 */ /* 0x000fe20003800000 */
[----:B0-----:R-:W-:-:S02]  /*1820*/  FMNMX R37, R41, R40, !PT ;  /* 0x0000002829257209 */ /* 0x001fc40007800000 */
[----:B-1----:R-:W-:Y:S02]  /*1830*/  FMNMX R36, R42, R43, !PT ;  /* 0x0000002b2a247209 */ /* 0x002fe40007800000 */
[----:B--2---:R-:W-:Y:S02]  /*1840*/  FMNMX R45, R44, R45, !PT ;  /* 0x0000002d2c2d7209 */ /* 0x004fe40007800000 */
[----:B---3--:R-:W-:Y:S01]  /*1850*/  FMNMX R38, R46, R47, !PT ;  /* 0x0000002f2e267209 */ /* 0x008fe20007800000 */
[----:B------:R-:W-:Y:S06]  /*1860*/  @P0 BRA `(.L_x_2) ;  /* 0x0000000000080947 */ /* 0x000fec0003800000 */
[----:B------:R0:W-:Y:S04]  /*1870*/  STS [R24], R37 ;  /* 0x0000002518007388 */ /* 0x0001e80000000800 */
[----:B------:R0:W-:Y:S02]  /*1880*/  STS [R25], R36 ;  /* 0x0000002419007388 */ /* 0x0001e40000000800 */
.L_x_2:
[----:B------:R-:W-:Y:S05]  /*1890*/  BSYNC B0 ;  /* 0x0000000000007941 */ /* 0x000fea0003800000 */
.L_x_1:
[----:B------:R-:W-:Y:S04]  /*18a0*/  BSSY B0, `(.L_x_3) ;  /* 0x0000004000007945 */ /* 0x000fe80003800000 */
[----:B------:R-:W-:Y:S05]  /*18b0*/  @P0 BRA `(.L_x_4) ;  /* 0x0000000000080947 */ /* 0x000fea0003800000 */
[----:B------:R1:W-:Y:S04]  /*18c0*/  STS [R128], R45 ;  /* 0x0000002d80007388 */ /* 0x0003e80000000800 */
[----:B------:R1:W-:Y:S02]  /*18d0*/  @!P0 STS [R129], R38 ;  /* 0x0000002681008388 */ /* 0x0003e40000000800 */
.L_x_4:
[----:B------:R-:W-:Y:S05]  /*18e0*/  BSYNC B0 ;  /* 0x0000000000007941 */ /* 0x000fea0003800000 */
.L_x_3:
[----:B------:R-:W-:Y:S06]  /*18f0*/  BAR.SYNC.DEFER_BLOCKING 0x0 ;  /* 0x0000000000007b1d */ /* 0x000fec0000010000 */
[----:B------:R-:W-:Y:S01]  /*1900*/  BSSY B0, `(.L_x_5) ;  /* 0x000004c000007945 */ /* 0x000fe20003800000 */
[----:B0-----:R-:W0:Y:S04]  /*1910*/  LDS R36, [R13] ;  /* 0x000000000d247984 */ /* 0x001e280000000800 */
[----:B0-----:R-:W0:Y:S02]  /*1920*/  SHFL.BFLY PT, R37, R36, 0x4, 0x1f ;  /* 0x0c801f0024257f89 */ /* 0x001e2400000e0000 */
[----:B0-----:R-:W-:-:S05]  /*1930*/  FMNMX R37, R36, R37, !PT ;  /* 0x0000002524257209 */ /* 0x001fca0007800000 */
[----:B-1----:R-:W0:Y:S02]  /*1940*/  SHFL.BFLY PT, R38, R37, 0x2, 0x1f ;  /* 0x0c401f0025267f89 */ /* 0x002e2400000e0000 */
[----:B0-----:R-:W-:-:S05]  /*1950*/  FMNMX R38, R37, R38, !PT ;  /* 0x0000002625267209 */ /* 0x001fca0007800000 */
[----:B------:R-:W0:Y:S02]  /*1960*/  SHFL.BFLY PT, R39, R38, 0x1, 0x1f ;  /* 0x0c201f0026277f89 */ /* 0x000e2400000e0000 */
[----:B0-----:R-:W-:-:S05]  /*1970*/  FMNMX R40, R38, R39, !PT ;  /* 0x0000002726287209 */ /* 0x001fca0007800000 */
[----:B------:R-:W-:Y:S01]  /*1980*/  @!P1 STS [R13], R40 ;  /* 0x000000280d009388 */ /* 0x000fe20000000800 */
[----:B------:R-:W-:Y:S06]  /*1990*/  BAR.SYNC.DEFER_BLOCKING 0x0 ;  /* 0x0000000000007b1d */ /* 0x000fec0000010000 */
[----:B------:R-:W0:Y:S04]  /*19a0*/  LDS R61, [R11] ;  /* 0x000000000b3d7984 */ /* 0x000e280000000800 */
[----:B------:R-:W1:Y:S04]  /*19b0*/  LDS R60, [R21] ;  /* 0x00000000153c7984 */ /* 0x000e680000000800 */
[----:B------:R-:W2:Y:S04]  /*19c0*/  LDS R62, [R22] ;  /* 0x00000000163e7984 */ /* 0x000ea80000000800 */
[----:B------:R-:W3:Y:S01]  /*19d0*/  LDS R63, [R23] ;  /* 0x00000000173f7984 */ /* 0x000ee20000000800 */
[----:B0-----:R-:W-:-:S02]  /*19e0*/  FMNMX R61, R61, R140, !PT ;  /* 0x0000008c3d3d7209 */ /* 0x001fc40007800000 */
[----:B-1----:R-:W-:-:S03]  /*19f0*/  FMNMX R60, R60, R141, !PT ;  /* 0x0000008d3c3c7209 */ /* 0x002fc60007800000 */
[----:B------:R-:W-:Y:S01]  /*1a00*/  FADD R36, R48, -R61 ;  /* 0x8000003d30247221 */ /* 0x000fe20000000000 */
[----:B--2---:R-:W-:-:S03]  /*1a10*/  FMNMX R62, R62, R139, !PT ;  /* 0x0000008b3e3e7209 */ /* 0x004fc60007800000 */
[----:B------:R-:W-:Y:S01]  /*1a20*/  FMUL R37, R36, 1.4426950216293334961 ;  /* 0x3fb8aa3b24257820 */ /* 0x000fe20000400000 */
[----:B------:R-:W-:Y:S01]  /*1a30*/  FADD R36, R49, -R61 ;  /* 0x8000003d31247221 */ /* 0x000fe20000000000 */
[----:B---3--:R-:W-:Y:S02]  /*1a40*/  FMNMX R63, R63, R138, !PT ;  /* 0x0000008a3f3f7209 */ /* 0x008fe40007800000 */
[----:B------:R0:W-:Y:S01]  /*1a50*/  MUFU.EX2 R57, R37 ;  /* 0x0000002500397308 */ /* 0x0001e20000000800 */
[----:B------:R-:W-:Y:S01]  /*1a60*/  FMUL R38, R36, 1.4426950216293334961 ;  /* 0x3fb8aa3b24267820 */ /* 0x000fe20000400000 */
[----:B------:R-:W-:-:S04]  /*1a70*/  FADD R36, R51, -R60 ;  /* 0x8000003c33247221 */ /* 0x000fc80000000000 */
[----:B------:R-:W-:Y:S01]  /*1a80*/  FMUL R39, R36, 1.4426950216293334961 ;  /* 0x3fb8aa3b24277820 */ /* 0x000fe20000400000 */
[----:B------:R-:W-:Y:S01]  /*1a90*/  FADD R36, R50, -R60 ;  /* 0x8000003c32247221 */ /* 0x000fe20000000000 */
[----:B------:R1:W2:Y:S03]  /*1aa0*/  MUFU.EX2 R144, R38 ;  /* 0x0000002600907308 */ /* 0x0002a60000000800 */
[----:B------:R-:W-:Y:S01]  /*1ab0*/  FMUL R40, R36, 1.4426950216293334961 ;  /* 0x3fb8aa3b24287820 */ /* 0x000fe20000400000 */
[----:B------:R-:W-:-:S04]  /*1ac0*/  FADD R36, R53, -R62 ;  /* 0x8000003e35247221 */ /* 0x000fc80000000000 */
[----:B------:R3:W-:Y:S01]  /*1ad0*/  MUFU.EX2 R59, R39 ;  /* 0x00000027003b7308 */ /* 0x0007e20000000800 */
[----:B0-----:R-:W-:Y:S01]  /*1ae0*/  FMUL R37, R36, 1.4426950216293334961 ;  /* 0x3fb8aa3b24257820 */ /* 0x001fe20000400000 */
[----:B------:R-:W-:-:S04]  /*1af0*/  FADD R36, R52, -R62 ;  /* 0x8000003e34247221 */ /* 0x000fc80000000000 */
[----:B-1----:R-:W-:Y:S01]  /*1b00*/  FMUL R38, R36, 1.4426950216293334961 ;  /* 0x3fb8aa3b24267820 */ /* 0x002fe20000400000 */
[--C-:B------:R-:W-:Y:S01]  /*1b10*/  FADD R36, R54, -R63.reuse ;  /* 0x8000003f36247221 */ /* 0x100fe20000000000 */
[----:B------:R2:W0:Y:S03]  /*1b20*/  MUFU.EX2 R146, R40 ;  /* 0x0000002800927308 */ /* 0x0004260000000800 */
[----:B---3--:R-:W-:Y:S01]  /*1b30*/  FMUL R39, R36, 1.4426950216293334961 ;  /* 0x3fb8aa3b24277820 */ /* 0x008fe20000400000 */
[----:B------:R-:W-:-:S04]  /*1b40*/  FADD R36, R55, -R63 ;  /* 0x8000003f37247221 */ /* 0x000fc80000000000 */
[----:B------:R-:W-:Y:S01]  /*1b50*/  FMUL R36, R36, 1.4426950216293334961 ;  /* 0x3fb8aa3b24247820 */ /* 0x000fe20000400000 */
[----:B--2---:R-:W-:Y:S01]  /*1b60*/  FADD R40, R57, R144 ;  /* 0x0000009039287221 */ /* 0x004fe20000000000 */
[----:B------:R1:W-:Y:S04]  /*1b70*/  MUFU.EX2 R148, R37 ;  /* 0x0000002500947308 */ /* 0x0003e80000000800 */
[----:B------:R-:W2:Y:S01]  /*1b80*/  SHFL.BFLY PT, R43, R40, 0x2, 0x1f ;  /* 0x0c401f00282b7f89 */ /* 0x000ea200000e0000 */
[----:B0-----:R-:W-:-:S03]  /*1b90*/  FADD R41, R59, R146 ;  /* 0x000000923b297221 */ /* 0x001fc60000000000 */
[----:B------:R-:W0:Y:S01]  /*1ba0*/  MUFU.EX2 R157, R38 ;  /* 0x00000026009d7308 */ /* 0x000e220000000800 */
[----:B-1----:R-:W-:Y:S01]  /*1bb0*/  FADD R37, -R61, R140 ;  /* 0x0000008c3d257221 */ /* 0x002fe20000000100 */
[----:B------:R-:W1:Y:S03]  /*1bc0*/  SHFL.BFLY PT, R44, R41, 0x2, 0x1f ;  /* 0x0c401f00292c7f89 */ /* 0x000e6600000e0000 */
[----:B------:R-:W-:-:S03]  /*1bd0*/  FMUL R37, R37, 1.4426950216293334961 ;  /* 0x3fb8aa3b25257820 */ /* 0x000fc60000400000 */
[----:B------:R-:W-:Y:S08]  /*1be0*/  MUFU.EX2 R150, R39 ;  /* 0x0000002700967308 */ /* 0x000ff00000000800 */
[----:B------:R3:W4:Y:S01]  /*1bf0*/  MUFU.EX2 R159, R36 ;  /* 0x00000024009f7308 */ /* 0x0007220000000800 */
[----:B0-----:R-:W-:Y:S01]  /*1c00*/  FADD R42, R148, R157 ;  /* 0x0000009d942a7221 */ /* 0x001fe20000000000 */
[----:B--2---:R-:W-:-:S04]  /*1c10*/  FADD R43, R40, R43 ;  /* 0x0000002b282b7221 */ /* 0x004fc80000000000 */
[----:B------:R-:W0:Y:S02]  /*1c20*/  SHFL.BFLY PT, R45, R42, 0x2, 0x1f ;  /* 0x0c401f002a2d7f89 */ /* 0x000e2400000e0000 */
[----:B------:R2:W0:Y:S01]  /*1c30*/  MUFU.EX2 R65, R37 ;  /* 0x0000002500417308 */ /* 0x0004220000000800 */
[----:B---3--:R-:W-:Y:S01]  /*1c40*/  FADD R36, -R60, R141 ;  /* 0x0000008d3c247221 */ /* 0x008fe20000000100 */
[----:B------:R-:W3:Y:S01]  /*1c50*/  SHFL.BFLY PT, R40, R43, 0x1, 0x1f ;  /* 0x0c201f002b287f89 */ /* 0x000ee200000e0000 */
[----:B-1----:R-:W-:Y:S02]  /*1c60*/  FADD R44, R41, R44 ;  /* 0x0000002c292c7221 */ /* 0x002fe40000000000 */
[----:B------:R-:W-:Y:S01]  /*1c70*/  FMUL R64, R36, 1.4426950216293334961 ;  /* 0x3fb8aa3b24407820 */ /* 0x000fe20000400000 */
[----:B------:R-:W-:Y:S01]  /*1c80*/  FADD R36, -R62, R139 ;  /* 0x0000008b3e247221 */ /* 0x000fe20000000100 */
[----:B----4-:R-:W-:Y:S01]  /*1c90*/  FADD R38, R150, R159 ;  /* 0x0000009f96267221 */ /* 0x010fe20000000000 */
[----:B------:R-:W1:Y:S02]  /*1ca0*/  SHFL.BFLY PT, R39, R44, 0x1, 0x1f ;  /* 0x0c201f002c277f89 */ /* 0x000e6400000e0000 */
[----:B------:R-:W-:Y:S01]  /*1cb0*/  FMUL R67, R36, 1.4426950216293334961 ;  /* 0x3fb8aa3b24437820 */ /* 0x000fe20000400000 */
[----:B------:R-:W-:Y:S01]  /*1cc0*/  FADD R36, -R63, R138 ;  /* 0x0000008a3f247221 */ /* 0x000fe20000000100 */
[----:B------:R-:W4:Y:S01]  /*1cd0*/  MUFU.EX2 R64, R64 ;  /* 0x0000004000407308 */ /* 0x000f220000000800 */
[----:B------:R-:W5:Y:S02]  /*1ce0*/  SHFL.BFLY PT, R47, R38, 0x2, 0x1f ;  /* 0x0c401f00262f7f89 */ /* 0x000f6400000e0000 */
[----:B------:R-:W-:-:S05]  /*1cf0*/  FMUL R36, R36, 1.4426950216293334961 ;  /* 0x3fb8aa3b24247820 */ /* 0x000fca0000400000 */
[----:B------:R-:W2:Y:S01]  /*1d00*/  MUFU.EX2 R67, R67 ;  /* 0x0000004300437308 */ /* 0x000ea20000000800 */
[----:B0-----:R-:W-:Y:S01]  /*1d10*/  FADD R45, R42, R45 ;  /* 0x0000002d2a2d7221 */ /* 0x001fe20000000000 */
[----:B---3--:R-:W-:-:S06]  /*1d20*/  FADD R43, R43, R40 ;  /* 0x000000282b2b7221 */ /* 0x008fcc0000000000 */
[----:B------:R0:W3:Y:S01]  /*1d30*/  MUFU.EX2 R66, R36 ;  /* 0x0000002400427308 */ /* 0x0000e20000000800 */
[----:B-1----:R-:W-:Y:S01]  /*1d40*/  FADD R44, R44, R39 ;  /* 0x000000272c2c7221 */ /* 0x002fe20000000000 */
[----:B-----5:R-:W-:Y:S02]  /*1d50*/  FADD R47, R38, R47 ;  /* 0x0000002f262f7221 */ /* 0x020fe40000000000 */
[----:B------:R0:W1:Y:S04]  /*1d60*/  SHFL.BFLY PT, R38, R45, 0x1, 0x1f ;  /* 0x0c201f002d267f89 */ /* 0x00006800000e0000 */
[----:B------:R0:W0:Y:S01]  /*1d70*/  SHFL.BFLY PT, R42, R47, 0x1, 0x1f ;  /* 0x0c201f002f2a7f89 */ /* 0x00002200000e0000 */
[----:B------:R-:W-:Y:S06]  /*1d80*/  BAR.SYNC.DEFER_BLOCKING 0x0 ;  /* 0x0000000000007b1d */ /* 0x000fec0000010000 */
[----:B--2-4-:R-:W-:Y:S05]  /*1d90*/  @P0 BRA `(.L_x_6) ;  /* 0x0000000000080947 */ /* 0x014fea0003800000 */
[----:B------:R2:W-:Y:S04]  /*1da0*/  STS [R24], R43 ;  /* 0x0000002b18007388 */ /* 0x0005e80000000800 */
[----:B------:R2:W-:Y:S02]  /*1db0*/  STS [R25], R44 ;  /* 0x0000002c19007388 */ /* 0x0005e40000000800 */
.L_x_6:
[----:B------:R-:W-:Y:S05]  /*1dc0*/  BSYNC B0 ;  /* 0x0000000000007941 */ /* 0x000fea0003800000 */
.L_x_5:
[----:B------:R-:W-:Y:S01]  /*1dd0*/  BSSY B0, `(.L_x_7) ;  /* 0x0000006000007945 */ /* 0x000fe20003800000 */
[----:B01----:R-:W-:Y:S01]  /*1de0*/  FADD R45, R45, R38 ;  /* 0x000000262d2d7221 */ /* 0x003fe20000000000 */
[----:B------:R-:W-:Y:S02]  /*1df0*/  FADD R42, R47, R42 ;  /* 0x0000002a2f2a7221 */ /* 0x000fe40000000000 */
[----:B------:R-:W-:Y:S05]  /*1e00*/  @P0 BRA `(.L_x_8) ;  /* 0x0000000000080947 */ /* 0x000fea0003800000 */
[----:B------:R0:W-:Y:S04]  /*1e10*/  STS [R128], R45 ;  /* 0x0000002d80007388 */ /* 0x0001e80000000800 */
[----:B------:R0:W-:Y:S02]  /*1e20*/  @!P0 STS [R129], R42 ;  /* 0x0000002a81008388 */ /* 0x0001e40000000800 */
.L_x_8:
[----:B------:R-:W-:Y:S05]  /*1e30*/  BSYNC B0 ;  /* 0x0000000000007941 */ /* 0x000fea0003800000 */
.L_x_7:
[----:B------:R-:W-:Y:S01]  /*1e40*/  BAR.SYNC.DEFER_BLOCKING 0x0 ;  /* 0x0000000000007b1d */ /* 0x000fe20000010000 */
[----:B------:R-:W-:-:S05]  /*1e50*/  IMAD.WIDE R38, R16, 0x2, R98 ;  /* 0x0000000210267825 */ /* 0x000fca00078e0262 */
[----:B------:R-:W1:Y:S04]  /*1e60*/  LDS R40, [R13] ;  /* 0x000000000d287984 */ /* 0x000e680000000800 */
[----:B-1----:R-:W0:Y:S02]  /*1e70*/  SHFL.BFLY PT, R37, R40, 0x4, 0x1f ;  /* 0x0c801f0028257f89 */ /* 0x002e2400000e0000 */
[----:B0-----:R-:W-:-:S05]  /*1e80*/  FADD R42, R40, R37 ;  /* 0x00000025282a7221 */ /* 0x001fca0000000000 */
[----:B------:R-:W0:Y:S02]  /*1e90*/  SHFL.BFLY PT, R37, R42, 0x2, 0x1f ;  /* 0x0c401f002a257f89 */ /* 0x000e2400000e0000 */
[----:B0-----:R-:W-:-:S05]  /*1ea0*/  FADD R46, R42, R37 ;  /* 0x000000252a2e7221 */ /* 0x001fca0000000000 */
[----:B------:R-:W0:Y:S02]  /*1eb0*/  SHFL.BFLY PT, R37, R46, 0x1, 0x1f ;  /* 0x0c201f002e257f89 */ /* 0x000e2400000e0000 */
[----:B0-----:R-:W-:Y:S01]  /*1ec0*/  FADD R50, R46, R37 ;  /* 0x000000252e327221 */ /* 0x001fe20000000000 */
[----:B------:R-:W-:-:S04]  /*1ed0*/  IMAD.WIDE R36, R16, 0x2, R96 ;  /* 0x0000000210247825 */ /* 0x000fc800078e0260 */
[----:B------:R0:W-:Y:S01]  /*1ee0*/  @!P1 STS [R13], R50 ;  /* 0x000000320d009388 */ /* 0x0001e20000000800 */
[----:B------:R-:W-:Y:S01]  /*1ef0*/  BAR.SYNC.DEFER_BLOCKING 0x0 ;  /* 0x0000000000007b1d */ /* 0x000fe20000010000 */
[----:B------:R-:W-:-:S04]  /*1f00*/  IMAD.WIDE R40, R16, 0x2, R100 ;  /* 0x0000000210287825 */ /* 0x000fc800078e0264 */
[----:B--2---:R-:W-:-:S04]  /*1f10*/  IMAD.WIDE R42, R16, 0x2, R102 ;  /* 0x00000002102a7825 */ /* 0x004fc800078e0266 */
[----:B------:R-:W-:-:S04]  /*1f20*/  IMAD.WIDE R44, R16, 0x2, R104 ;  /* 0x00000002102c7825 */ /* 0x000fc800078e0268 */
[----:B------:R-:W-:-:S04]  /*1f30*/  IMAD.WIDE R46, R16, 0x2, R106 ;  /* 0x00000002102e7825 */ /* 0x000fc800078e026a */
[----:B------:R-:W-:-:S04]  /*1f40*/  IMAD.WIDE R48, R16, 0x2, R108 ;  /* 0x0000000210307825 */ /* 0x000fc800078e026c */
[C---:B0-----:R-:W-:Y:S01]  /*1f50*/  IMAD.WIDE R50, R16.reuse, 0x2, R116 ;  /* 0x0000000210327825 */ /* 0x041fe200078e0274 */
[----:B------:R0:W2:Y:S03]  /*1f60*/  LDG.E.U16 R143, desc[UR10][R38.64] ;  /* 0x0000000a268f7981 */ /* 0x0000a6000c1e1500 */
[C---:B------:R-:W-:Y:S01]  /*1f70*/  IMAD.WIDE R52, R16.reuse, 0x2, R120 ;  /* 0x0000000210347825 */ /* 0x040fe200078e0278 */
[----:B------:R1:W4:Y:S03]  /*1f80*/  LDG.E.U16 R56, desc[UR10][R36.64] ;  /* 0x0000000a24387981 */ /* 0x000326000c1e1500 */
[C---:B------:R-:W-:Y:S01]  /*1f90*/  IMAD.WIDE R54, R16.reuse, 0x2, R124 ;  /* 0x0000000210367825 */ /* 0x040fe200078e027c */
[----:B------:R5:W2:Y:S03]  /*1fa0*/  LDG.E.U16 R58, desc[UR10][R40.64] ;  /* 0x0000000a283a7981 */ /* 0x000aa6000c1e1500 */
[C---:B0-----:R-:W-:Y:S01]  /*1fb0*/  IMAD.WIDE R38, R16.reuse, 0x2, R112 ;  /* 0x0000000210267825 */ /* 0x041fe200078e0270 */
[----:B------:R0:W2:Y:S03]  /*1fc0*/  LDG.E.U16 R145, desc[UR10][R42.64] ;  /* 0x0000000a2a917981 */ /* 0x0000a6000c1e1500 */
[C---:B-1----:R-:W-:Y:S01]  /*1fd0*/  IMAD.WIDE R36, R16.reuse, 0x2, R110 ;  /* 0x0000000210247825 */ /* 0x042fe200078e026e */
[----:B------:R1:W2:Y:S03]  /*1fe0*/  LDG.E.U16 R142, desc[UR10][R44.64] ;  /* 0x0000000a2c8e7981 */ /* 0x0002a6000c1e1500 */
[C---:B-----5:R-:W-:Y:S01]  /*1ff0*/  IMAD.WIDE R40, R16.reuse, 0x2, R114 ;  /* 0x0000000210287825 */ /* 0x060fe200078e0272 */
[----:B------:R5:W2:Y:S03]  /*2000*/  LDG.E.U16 R147, desc[UR10][R46.64] ;  /* 0x0000000a2e937981 */ /* 0x000aa6000c1e1500 */
[C---:B0-----:R-:W-:Y:S01]  /*2010*/  IMAD.WIDE R42, R16.reuse, 0x2, R118 ;  /* 0x00000002102a7825 */ /* 0x041fe200078e0276 */
[----:B------:R-:W2:Y:S03]  /*2020*/  LDG.E.U16 R48, desc[UR10][R48.64] ;  /* 0x0000000a30307981 */ /* 0x000ea6000c1e1500 */
[C---:B-1----:R-:W-:Y:S01]  /*2030*/  IMAD.WIDE R44, R16.reuse, 0x2, R122 ;  /* 0x00000002102c7825 */ /* 0x042fe200078e027a */
[----:B------:R-:W2:Y:S03]  /*2040*/  LDG.E.U16 R38, desc[UR10][R38.64] ;  /* 0x0000000a26267981 */ /* 0x000ea6000c1e1500 */
[----:B-----5:R-:W-:Y:S01]  /*2050*/  IMAD.WIDE R46, R16, 0x2, R126 ;  /* 0x00000002102e7825 */ /* 0x020fe200078e027e */
[----:B------:R-:W5:Y:S04]  /*2060*/  LDG.E.U16 R50, desc[UR10][R50.64] ;  /* 0x0000000a32327981 */ /* 0x000f68000c1e1500 */
[----:B------:R-:W5:Y:S04]  /*2070*/  LDG.E.U16 R52, desc[UR10][R52.64] ;  /* 0x0000000a34347981 */ /* 0x000f68000c1e1500 */
[----:B------:R-:W5:Y:S04]  /*2080*/  LDG.E.U16 R54, desc[UR10][R54.64] ;  /* 0x0000000a36367981 */ /* 0x000f68000c1e1500 */
[----:B------:R-:W5:Y:S04]  /*2090*/  LDG.E.U16 R37, desc[UR10][R36.64] ;  /* 0x0000000a24257981 */ /* 0x000f68000c1e1500 */
[----:B------:R-:W5:Y:S04]  /*20a0*/  LDG.E.U16 R149, desc[UR10][R40.64] ;  /* 0x0000000a28957981 */ /* 0x000f68000c1e1500 */
[----:B------:R-:W5:Y:S04]  /*20b0*/  LDG.E.U16 R151, desc[UR10][R42.64] ;  /* 0x0000000a2a977981 */ /* 0x000f68000c1e1500 */
[----:B------:R-:W5:Y:S04]  /*20c0*/  LDG.E.U16 R153, desc[UR10][R44.64] ;  /* 0x0000000a2c997981 */ /* 0x000f68000c1e1500 */
[----:B------:R-:W5:Y:S04]  /*20d0*/  LDG.E.U16 R155, desc[UR10][R46.64] ;  /* 0x0000000a2e9b7981 */ /* 0x000f68000c1e1500 */
[----:B------:R-:W0:Y:S04]  /*20e0*/  LDS R138, [R11] ;  /* 0x000000000b8a7984 */ /* 0x000e280000000800 */
[----:B------:R-:W1:Y:S04]  /*20f0*/  LDS R139, [R21] ;  /* 0x00000000158b7984 */ /* 0x000e680000000800 */
[----:B------:R-:W3:Y:S04]  /*2100*/  LDS R140, [R22] ;  /* 0x00000000168c7984 */ /* 0x000ee80000000800 */
[----:B------:R-:W3:Y:S01]  /*2110*/  LDS R141, [R23] ;  /* 0x00000000178d7984 */ /* 0x000ee20000000800 */
[----:B------:R-:W-:Y:S01]  /*2120*/  BAR.SYNC.DEFER_BLOCKING 0x0 ;  /* 0x0000000000007b1d */ /* 0x000fe20000010000 */
[C---:B------:R-:W-:Y:S01]  /*2130*/  FMUL R28, R65.reuse, R28 ;  /* 0x0000001c411c7220 */ /* 0x040fe20000400000 */
[----:B------:R-:W-:Y:S01]  /*2140*/  FMUL R29, R65, R29 ;  /* 0x0000001d411d7220 */ /* 0x000fe20000400000 */
[C---:B------:R-:W-:Y:S01]  /*2150*/  FMUL R30, R64.reuse, R30 ;  /* 0x0000001e401e7220 */ /* 0x040fe20000400000 */
[----:B------:R-:W-:Y:S01]  /*2160*/  FMUL R31, R64, R31 ;  /* 0x0000001f401f7220 */ /* 0x000fe20000400000 */
[----:B------:R-:W-:-:S06]  /*2170*/  UIADD3 UR4, UR4, 0x40, URZ ;  /* 0x0000004004047890 */ /* 0x000fcc000fffe03f */
[----:B------:R-:W-:Y:S01]  /*2180*/  ISETP.LE.AND P2, PT, R135, UR4, PT ;  /* 0x0000000487007c0c */ /* 0x000fe2000bf43270 */
[----:B0-----:R-:W-:Y:S01]  /*2190*/  FFMA R8, R65, R8, R138 ;  /* 0x0000000841087223 */ /* 0x001fe2000000008a */
[----:B------:R-:W-:Y:S02]  /*21a0*/  IMAD.MOV.U32 R138, RZ, RZ, R63 ;  /* 0x000000ffff8a7224 */ /* 0x000fe400078e003f */
[----:B-1----:R-:W-:Y:S01]  /*21b0*/  FFMA R7, R64, R7, R139 ;  /* 0x0000000740077223 */ /* 0x002fe2000000008b */
[----:B------:R-:W-:Y:S01]  /*21c0*/  MOV R139, R62 ;  /* 0x0000003e008b7202 */ /* 0x000fe20000000f00 */
[----:B---3--:R-:W-:Y:S01]  /*21d0*/  FFMA R6, R67, R6, R140 ;  /* 0x0000000643067223 */ /* 0x008fe2000000008c */
[----:B------:R-:W-:Y:S02]  /*21e0*/  IMAD.MOV.U32 R140, RZ, RZ, R61 ;  /* 0x000000ffff8c7224 */ /* 0x000fe400078e003d */
[----:B------:R-:W-:Y:S01]  /*21f0*/  FFMA R5, R66, R5, R141 ;  /* 0x0000000542057223 */ /* 0x000fe2000000008d */
[----:B------:R-:W-:Y:S01]  /*2200*/  IMAD.MOV.U32 R141, RZ, RZ, R60 ;  /* 0x000000ffff8d7224 */ /* 0x000fe200078e003c */
[----:B----4-:R0:W-:Y:S04]  /*2210*/  STS.U16 [R9+UR8], R56 ;  /* 0x0000003809007988 */ /* 0x0101e80008000408 */
[----:B--2---:R1:W-:Y:S01]  /*2220*/  STS.U16 [R9+UR8+0x400], R58 ;  /* 0x0004003a09007988 */ /* 0x0043e20008000408 */
[----:B0-----:R-:W-:-:S02]  /*2230*/  F2FP.BF16.F32.PACK_AB R56, R144, R57 ;  /* 0x000000399038723e */ /* 0x001fc400000010ff */
[----:B------:R-:W-:Y:S02]  /*2240*/  F2FP.BF16.F32.PACK_AB R57, R146, R59 ;  /* 0x0000003b9239723e */ /* 0x000fe400000010ff */
[----:B-1----:R-:W-:Y:S02]  /*2250*/  F2FP.BF16.F32.PACK_AB R58, R157, R148 ;  /* 0x000000949d3a723e */ /* 0x002fe400000010ff */
[----:B------:R-:W-:Y:S01]  /*2260*/  F2FP.BF16.F32.PACK_AB R59, R159, R150 ;  /* 0x000000969f3b723e */ /* 0x000fe200000010ff */
[----:B------:R-:W-:Y:S04]  /*2270*/  STS.U16 [R9+UR8+0x800], R142 ;  /* 0x0008008e09007988 */ /* 0x000fe80008000408 */
[----:B------:R-:W-:Y:S04]  /*2280*/  STS.U16 [R9+UR8+0xc00], R48 ;  /* 0x000c003009007988 */ /* 0x000fe80008000408 */
[----:B------:R-:W-:Y:S04]  /*2290*/  STS.U16 [R9+UR8+0x1000], R38 ;  /* 0x0010002609007988 */ /* 0x000fe80008000408 */
[----:B-----5:R-:W-:Y:S04]  /*22a0*/  STS.U16 [R9+UR8+0x1400], R50 ;  /* 0x0014003209007988 */ /* 0x020fe80008000408 */
        /* <DEDUP_REMOVED lines=10> */
[----:B------:R0:W-:Y:S01]  /*2350*/  STSM.16.M88.4 [R3+0x3000], R56 ;  /* 0x0030003803007844 */ /* 0x0001e20000000200 */
[----:B------:R-:W-:Y:S06]  /*2360*/  BAR.SYNC.DEFER_BLOCKING 0x0 ;  /* 0x0000000000007b1d */ /* 0x000fec0000010000 */
[----:B------:R-:W-:Y:S04]  /*2370*/  LDSM.16.M88.4 R52, [R12+UR8+0x3000] ;  /* 0x003000080c34783b */ /* 0x000fe80008000200 */
[----:B------:R-:W1:Y:S04]  /*2380*/  LDSM.16.M88.4 R36, [R2+UR8] ;  /* 0x000000080224783b */ /* 0x000e680008000200 */
[----:B------:R-:W2:Y:S04]  /*2390*/  LDSM.16.M88.4 R48, [R12+UR8+0x3800] ;  /* 0x003800080c30783b */ /* 0x000ea80008000200 */
[----:B------:R-:W3:Y:S04]  /*23a0*/  LDSM.16.M88.4 R44, [R130+UR8+0x3000] ;  /* 0x00300008822c783b */ /* 0x000ee80008000200 */
[----:B------:R-:W4:Y:S01]  /*23b0*/  LDSM.16.M88.4 R40, [R130+UR8+0x3800] ;  /* 0x003800088228783b */ /* 0x000f220008000200 */
[C---:B0-----:R-:W-:Y:S01]  /*23c0*/  FMUL R56, R67.reuse, R32 ;  /* 0x0000002043387220 */ /* 0x041fe20000400000 */
[----:B------:R-:W-:Y:S01]  /*23d0*/  FMUL R57, R67, R33 ;  /* 0x0000002143397220 */ /* 0x000fe20000400000 */
[C---:B------:R-:W-:Y:S01]  /*23e0*/  FMUL R58, R66.reuse, R34 ;  /* 0x00000022423a7220 */ /* 0x040fe20000400000 */
[----:B------:R-:W-:-:S02]  /*23f0*/  FMUL R59, R66, R35 ;  /* 0x00000023423b7220 */ /* 0x000fc40000400000 */
[----:B------:R-:W-:Y:S01]  /*2400*/  LDSM.16.M88.4 R32, [R134+UR8] ;  /* 0x000000088620783b */ /* 0x000fe20008000200 */
[-C--:B-1----:R-:W-:Y:S03]  /*2410*/  HMMA.16816.F32.BF16 R52, R52, R36.reuse, R28 ;  /* 0x000000243434723c */ /* 0x082fe6000004181c */
[----:B------:R-:W0:Y:S03]  /*2420*/  LDSM.16.M88.4 R28, [R131+UR8+0x3000] ;  /* 0x00300008831c783b */ /* 0x000e260008000200 */
[----:B--2---:R-:W-:Y:S01]  /*2430*/  HMMA.16816.F32.BF16 R56, R48, R36, R56 ;  /* 0x000000243038723c */ /* 0x004fe20000041838 */
[----:B------:R-:W1:-:S15]  /*2440*/  LDSM.16.M88.4 R48, [R131+UR8+0x3800] ;  /* 0x003800088330783b */ /* 0x000e5e0008000200 */
[----:B------:R-:W-:-:S02]  /*2450*/  NOP ;  /* 0x0000000000007918 */ /* 0x000fc40000000000 */
[-C--:B---3--:R-:W-:Y:S01]  /*2460*/  HMMA.16816.F32.BF16 R44, R44, R38.reuse, R52 ;  /* 0x000000262c2c723c */ /* 0x088fe20000041834 */
[----:B------:R-:W2:Y:S05]  /*2470*/  LDSM.16.M88.4 R52, [R132+UR8+0x3000] ;  /* 0x003000088434783b */ /* 0x000eaa0008000200 */
[----:B----4-:R-:W-:Y:S01]  /*2480*/  HMMA.16816.F32.BF16 R40, R40, R38, R56 ;  /* 0x000000262828723c */ /* 0x010fe20000041838 */
[----:B------:R-:W3:-:S15]  /*2490*/  LDSM.16.M88.4 R36, [R132+UR8+0x3800] ;  /* 0x003800088424783b */ /* 0x000ede0008000200 */
[----:B------:R-:W-:-:S02]  /*24a0*/  NOP ;  /* 0x0000000000007918 */ /* 0x000fc40000000000 */
[-C--:B0-----:R-:W-:Y:S01]  /*24b0*/  HMMA.16816.F32.BF16 R28, R28, R32.reuse, R44 ;  /* 0x000000201c1c723c */ /* 0x081fe2000004182c */
[----:B------:R-:W0:Y:S05]  /*24c0*/  LDC R45, c[0x0][0x264] ;  /* 0x00009900ff2d7b82 */ /* 0x000e2a0000000800 */
[----:B-1----:R-:W-:Y:S03]  /*24d0*/  HMMA.16816.F32.BF16 R40, R48, R32, R40 ;  /* 0x000000203028723c */ /* 0x002fe60000041828 */
[----:B------:R-:W1:-:S15]  /*24e0*/  LDC R44, c[0x0][0x254] ;  /* 0x00009500ff2c7b82 */ /* 0x000e5e0000000800 */
[----:B--2---:R-:W-:Y:S01]  /*24f0*/  HMMA.16816.F32.BF16 R28, R52, R34, R28 ;  /* 0x00000022341c723c */ /* 0x004fe2000004181c */
[----:B0-----:R-:W-:-:S05]  /*2500*/  LEA R16, R45, R16, 0x6 ;  /* 0x000000102d107211 */ /* 0x001fca00078e30ff */
[----:B---3--:R-:W-:Y:S01]  /*2510*/  HMMA.16816.F32.BF16 R32, R36, R34, R40 ;  /* 0x000000222420723c */ /* 0x008fe20000041828 */
[----:B-1----:R-:W-:Y:S01]  /*2520*/  IMAD R15, R44, 0x40, R15 ;  /* 0x000000402c0f7824 */ /* 0x002fe200078e020f */
[----:B------:R-:W-:-:S07]  /*2530*/  NOP ;  /* 0x0000000000007918 */ /* 0x000fce0000000000 */
[----:B------:R-:W-:-:S15]  /*2540*/  @!P2 BRA `(.L_x_9) ;  /* 0xffffffe800eca947 */ /* 0x000fde000383ffff */
.L_x_0:
[----:B------:R-:W0:Y:S01]  /*2550*/  S2R R26, SR_TID.X ;  /* 0x00000000001a7919 */ /* 0x000e220000002100 */
[----:B------:R-:W-:Y:S01]  /*2560*/  IMAD.MOV.U32 R11, RZ, RZ, R7 ;  /* 0x000000ffff0b7224 */ /* 0x000fe200078e0007 */
[----:B------:R-:W-:Y:S01]  /*2570*/  MOV R21, R8 ;  /* 0x0000000800157202 */ /* 0x000fe20000000f00 */
[----:B------:R-:W-:Y:S01]  /*2580*/  IMAD.MOV.U32 R15, RZ, RZ, R5 ;  /* 0x000000ffff0f7224 */ /* 0x000fe200078e0005 */
[----:B------:R-:W1:Y:S01]  /*2590*/  S2UR UR6, SR_CgaCtaId ;  /* 0x00000000000679c3 */ /* 0x000e620000008800 */
[----:B------:R-:W-:Y:S01]  /*25a0*/  IMAD.MOV.U32 R20, RZ, RZ, R6 ;  /* 0x000000ffff147224 */ /* 0x000fe200078e0006 */
[----:B------:R-:W-:-:S06]  /*25b0*/  FSETP.GEU.AND P5, PT, R11, 1.175494350822287508e-38, PT ;  /* 0x008000000b00780b */ /* 0x000fcc0003fae000 */
[----:B------:R-:W-:Y:S01]  /*25c0*/  BAR.SYNC.DEFER_BLOCKING 0x0 ;  /* 0x0000000000007b1d */ /* 0x000fe20000010000 */
[----:B------:R-:W-:Y:S01]  /*25d0*/  FSETP.GEU.AND P4, PT, R21, 1.175494350822287508e-38, PT ;  /* 0x008000001500780b */ /* 0x000fe20003f8e000 */
[C---:B------:R-:W-:Y:S01]  /*25e0*/  FMUL R3, R20.reuse, 8388608 ;  /* 0x4b00000014037820 */ /* 0x040fe20000400000 */
[----:B------:R-:W-:Y:S02]  /*25f0*/  FSEL R4, RZ, -23, P5 ;  /* 0xc1b80000ff047808 */ /* 0x000fe40002800000 */
[C---:B------:R-:W-:Y:S01]  /*2600*/  FSETP.GT.AND P3, PT, |R15|.reuse, 8.50705917302346158658e+37, PT ;  /* 0x7e8000000f00780b */ /* 0x040fe20003f64200 */
[----:B------:R-:W-:Y:S01]  /*2610*/  UMOV UR5, 0x400 ;  /* 0x0000040000057882 */ /* 0x000fe20000000000 */
[C---:B------:R-:W-:Y:S02]  /*2620*/  FSETP.GEU.AND P1, PT, R15.reuse, 1.175494350822287508e-38, PT ;  /* 0x008000000f00780b */ /* 0x040fe40003f2e000 */
[----:B------:R-:W-:Y:S02]  /*2630*/  FSETP.GEU.AND P2, PT, |R15|, 1.175494350822287508e-38, PT ;  /* 0x008000000f00780b */ /* 0x000fe40003f4e200 */
[----:B------:R-:W-:-:S04]  /*2640*/  FSETP.GEU.AND P6, PT, R20, 1.175494350822287508e-38, PT ;  /* 0x008000001400780b */ /* 0x000fc80003fce000 */
[----:B------:R-:W-:Y:S02]  /*2650*/  FSEL R25, R3, R20, !P6 ;  /* 0x0000001403197208 */ /* 0x000fe40007000000 */
[----:B------:R-:W-:Y:S01]  /*2660*/  FSEL R6, RZ, -23, P6 ;  /* 0xc1b80000ff067808 */ /* 0x000fe20003000000 */
[----:B------:R-:W-:Y:S01]  /*2670*/  @P3 FMUL R35, R35, 0.25 ;  /* 0x3e80000023233820 */ /* 0x000fe20000400000 */
[----:B------:R-:W-:Y:S01]  /*2680*/  @P3 FMUL R34, R34, 0.25 ;  /* 0x3e80000022223820 */ /* 0x000fe20000400000 */
[----:B------:R-:W-:Y:S01]  /*2690*/  FSETP.GEU.AND P6, PT, |R21|, 1.175494350822287508e-38, PT ;  /* 0x008000001500780b */ /* 0x000fe20003fce200 */
[----:B-1----:R-:W-:Y:S01]  /*26a0*/  ULEA UR5, UR6, UR5, 0x18 ;  /* 0x0000000506057291 */ /* 0x002fe2000f8ec03f */
[----:B------:R-:W-:Y:S01]  /*26b0*/  IADD3 R7, R25, -0x3f3504f3, RZ ;  /* 0xc0cafb0d19077810 */ /* 0x000fe20007ffe0ff */
[----:B------:R-:W-:Y:S01]  /*26c0*/  @!P2 FMUL R35, R35, 16777216 ;  /* 0x4b8000002323a820 */ /* 0x000fe20000400000 */
[----:B------:R-:W-:Y:S01]  /*26d0*/  @!P2 FMUL R34, R34, 16777216 ;  /* 0x4b8000002222a820 */ /* 0x000fe20000400000 */
[----:B0-----:R-:W-:Y:S01]  /*26e0*/  SHF.R.U32.HI R0, RZ, 0x4, R26 ;  /* 0x00000004ff007819 */ /* 0x001fe2000001161a */
[----:B------:R-:W-:Y:S01]  /*26f0*/  ULDC.64 UR6, c[0x0][0x270] ;  /* 0x00009c0000067ab9 */ /* 0x000fe20000000a00 */
[C---:B------:R-:W-:Y:S01]  /*2700*/  LOP3.LUT R12, R26.reuse, 0xc0, RZ, 0xc0, !PT ;  /* 0x000000c01a0c7812 */ /* 0x040fe200078ec0ff */
[----:B------:R-:W-:Y:S01]  /*2710*/  UIMAD UR6, UR12, UR6, URZ ;  /* 0x000000060c0672a4 */ /* 0x000fe2000f8e023f */
[----:B------:R-:W-:-:S02]  /*2720*/  LOP3.LUT R17, R26, 0x3, RZ, 0xc0, !PT ;  /* 0x000000031a117812 */ /* 0x000fc400078ec0ff */
[----:B------:R-:W-:Y:S02]  /*2730*/  LOP3.LUT R2, R26, 0xff, RZ, 0xc0, !PT ;  /* 0x000000ff1a027812 */ /* 0x000fe400078ec0ff */
[----:B------:R-:W-:Y:S01]  /*2740*/  LOP3.LUT R0, R0, 0x2, RZ, 0xc0, !PT ;  /* 0x0000000200007812 */ /* 0x000fe200078ec0ff */
[----:B------:R-:W-:Y:S01]  /*2750*/  IMAD R17, R17, 0x8, R12 ;  /* 0x0000000811117824 */ /* 0x000fe200078e020c */
[----:B------:R-:W-:Y:S01]  /*2760*/  ISETP.GE.U32.AND P0, PT, R2, 0x20, PT ;  /* 0x000000200200780c */ /* 0x000fe20003f06070 */
[----:B------:R-:W-:Y:S01]  /*2770*/  FMUL R2, R11, 8388608 ;  /* 0x4b0000000b027820 */ /* 0x000fe20000400000 */
[C---:B------:R-:W-:Y:S01]  /*2780*/  LOP3.LUT R13, R26.reuse, 0x3f, RZ, 0xc0, !PT ;  /* 0x0000003f1a0d7812 */ /* 0x040fe200078ec0ff */
[----:B------:R-:W-:Y:S02]  /*2790*/  IMAD.U32 R17, R17, 0x4, R0 ;  /* 0x0000000411117824 */ /* 0x000fe400078e0000 */
[----:B------:R-:W-:Y:S01]  /*27a0*/  FMUL R0, R21, 8388608 ;  /* 0x4b00000015007820 */ /* 0x000fe20000400000 */
[----:B------:R-:W-:-:S02]  /*27b0*/  LOP3.LUT R22, R26, 0x18, RZ, 0xc0, !PT ;  /* 0x000000181a167812 */ /* 0x000fc400078ec0ff */
[----:B------:R-:W-:Y:S01]  /*27c0*/  FSEL R24, R2, R11, !P5 ;  /* 0x0000000b02187208 */ /* 0x000fe20006800000 */
[----:B------:R-:W-:Y:S01]  /*27d0*/  FMUL R2, R15, 8388608 ;  /* 0x4b0000000f027820 */ /* 0x000fe20000400000 */
[C---:B------:R-:W-:Y:S02]  /*27e0*/  FSETP.GT.AND P5, PT, |R11|.reuse, 8.50705917302346158658e+37, PT ;  /* 0x7e8000000b00780b */ /* 0x040fe40003fa4200 */
[----:B------:R-:W-:Y:S01]  /*27f0*/  FSEL R23, R0, R21, !P4 ;  /* 0x0000001500177208 */ /* 0x000fe20006000000 */
[----:B------:R-:W-:Y:S01]  /*2800*/  VIADD R3, R24, 0xc0cafb0d ;  /* 0xc0cafb0d18037836 */ /* 0x000fe20000000000 */
[----:B------:R-:W-:Y:S02]  /*2810*/  FSEL R0, RZ, -23, P4 ;  /* 0xc1b80000ff007808 */ /* 0x000fe40002000000 */
[----:B------:R-:W-:Y:S02]  /*2820*/  FSETP.GEU.AND P4, PT, |R11|, 1.175494350822287508e-38, PT ;  /* 0x008000000b00780b */ /* 0x000fe40003f8e200 */
[----:B------:R-:W-:Y:S01]  /*2830*/  FSEL R37, R2, R15, !P1 ;  /* 0x0000000f02257208 */ /* 0x000fe20004800000 */
[----:B------:R-:W-:Y:S01]  /*2840*/  @P3 FMUL R15, R15, 0.25 ;  /* 0x3e8000000f0f3820 */ /* 0x000fe20000400000 */
[----:B------:R-:W-:Y:S01]  /*2850*/  FSETP.GT.AND P3, PT, |R21|, 8.50705917302346158658e+37, PT ;  /* 0x7e8000001500780b */ /* 0x000fe20003f64200 */
[----:B------:R-:W-:Y:S01]  /*2860*/  VIADD R2, R23, 0xc0cafb0d ;  /* 0xc0cafb0d17027836 */ /* 0x000fe20000000000 */
[----:B------:R-:W-:Y:S01]  /*2870*/  LEA R13, R22, R13, 0x5 ;  /* 0x0000000d160d7211 */ /* 0x000fe200078e28ff */
[----:B------:R-:W-:Y:S01]  /*2880*/  @P5 FMUL R11, R11, 0.25 ;  /* 0x3e8000000b0b5820 */ /* 0x000fe20000400000 */
[----:B------:R-:W-:Y:S01]  /*2890*/  @P5 FMUL R31, R31, 0.25 ;  /* 0x3e8000001f1f5820 */ /* 0x000fe20000400000 */
[----:B------:R-:W-:Y:S01]  /*28a0*/  @P5 FMUL R30, R30, 0.25 ;  /* 0x3e8000001e1e5820 */ /* 0x000fe20000400000 */
[----:B------:R-:W-:Y:S01]  /*28b0*/  FSETP.GT.AND P5, PT, |R20|, 8.50705917302346158658e+37, PT ;  /* 0x7e8000001400780b */ /* 0x000fe20003fa4200 */
[----:B------:R-:W-:Y:S01]  /*28c0*/  IMAD.SHL.U32 R13, R13, 0x4, RZ ;  /* 0x000000040d0d7824 */ /* 0x000fe200078e00ff */
[----:B------:R-:W-:Y:S01]  /*28d0*/  LOP3.LUT R5, R3, 0xff800000, RZ, 0xc0, !PT ;  /* 0xff80000003057812 */ /* 0x000fe200078ec0ff */
[----:B------:R-:W-:Y:S01]  /*28e0*/  @!P4 FMUL R11, R11, 16777216 ;  /* 0x4b8000000b0bc820 */ /* 0x000fe20000400000 */
[----:B------:R-:W-:Y:S01]  /*28f0*/  @!P4 FMUL R31, R31, 16777216 ;  /* 0x4b8000001f1fc820 */ /* 0x000fe20000400000 */
[----:B------:R-:W-:Y:S01]  /*2900*/  @!P4 FMUL R30, R30, 16777216 ;  /* 0x4b8000001e1ec820 */ /* 0x000fe20000400000 */
[C---:B------:R-:W-:Y:S01]  /*2910*/  FSETP.GEU.AND P4, PT, |R20|.reuse, 1.175494350822287508e-38, PT ;  /* 0x008000001400780b */ /* 0x040fe20003f8e200 */
[----:B------:R-:W-:Y:S01]  /*2920*/  @P3 FMUL R21, R21, 0.25 ;  /* 0x3e80000015153820 */ /* 0x000fe20000400000 */
[----:B------:R-:W-:Y:S01]  /*2930*/  LOP3.LUT R8, R7, 0xff800000, RZ, 0xc0, !PT ;  /* 0xff80000007087812 */ /* 0x000fe200078ec0ff */
[----:B------:R-:W0:Y:S01]  /*2940*/  MUFU.RCP R11, R11 ;  /* 0x0000000b000b7308 */ /* 0x000e220000001000 */
[----:B------:R-:W-:Y:S01]  /*2950*/  I2FP.F32.S32 R7, R5 ;  /* 0x0000000500077245 */ /* 0x000fe20000201400 */
[----:B------:R-:W-:Y:S01]  /*2960*/  @!P6 FMUL R21, R21, 16777216 ;  /* 0x4b8000001515e820 */ /* 0x000fe20000400000 */
[----:B------:R-:W-:Y:S01]  /*2970*/  SHF.R.U32.HI R12, RZ, 0x1, R12 ;  /* 0x00000001ff0c7819 */ /* 0x000fe2000001160c */
[----:B------:R-:W-:Y:S01]  /*2980*/  @P5 FMUL R20, R20, 0.25 ;  /* 0x3e80000014145820 */ /* 0x000fe20000400000 */
[----:B------:R-:W-:Y:S01]  /*2990*/  I2FP.F32.S32 R9, R8 ;  /* 0x0000000800097245 */ /* 0x000fe20000201400 */
[----:B------:R-:W-:Y:S01]  /*29a0*/  @!P2 FMUL R15, R15, 16777216 ;  /* 0x4b8000000f0fa820 */ /* 0x000fe20000400000 */
[----:B------:R-:W-:Y:S01]  /*29b0*/  LOP3.LUT R19, R13, R12, RZ, 0x3c, !PT ;  /* 0x0000000c0d137212 */ /* 0x000fe200078e3cff */
[----:B------:R-:W1:Y:S01]  /*29c0*/  MUFU.RCP R14, R21 ;  /* 0x00000015000e7308 */ /* 0x000e620000001000 */
[----:B------:R-:W-:Y:S01]  /*29d0*/  FFMA.FTZ R4, R7, 1.1920928955078125e-07, R4 ;  /* 0x3400000007047823 */ /* 0x000fe20000010004 */
[----:B------:R-:W-:Y:S01]  /*29e0*/  @!P4 FMUL R20, R20, 16777216 ;  /* 0x4b8000001414c820 */ /* 0x000fe20000400000 */
[----:B------:R-:W-:Y:S01]  /*29f0*/  LOP3.LUT R2, R2, 0xff800000, RZ, 0xc0, !PT ;  /* 0xff80000002027812 */ /* 0x000fe200078ec0ff */
[----:B------:R-:W-:Y:S01]  /*2a00*/  FFMA.FTZ R9, R9, 1.1920928955078125e-07, R6 ;  /* 0x3400000009097823 */ /* 0x000fe20000010006 */
[----:B------:R-:W-:-:S02]  /*2a10*/  VIADD R6, R37, 0xc0cafb0d ;  /* 0xc0cafb0d25067836 */ /* 0x000fc40000000000 */
[----:B------:R-:W-:Y:S01]  /*2a20*/  @P3 FMUL R28, R28, 0.25 ;  /* 0x3e8000001c1c3820 */ /* 0x000fe20000400000 */
[----:B------:R-:W-:Y:S01]  /*2a30*/  I2FP.F32.S32 R3, R2 ;  /* 0x0000000200037245 */ /* 0x000fe20000201400 */
[----:B------:R2:W3:Y:S01]  /*2a40*/  MUFU.RCP R7, R15 ;  /* 0x0000000f00077308 */ /* 0x0004e20000001000 */
[C---:B0-----:R-:W-:Y:S01]  /*2a50*/  FMUL R13, R11.reuse, R31 ;  /* 0x0000001f0b0d7220 */ /* 0x041fe20000400000 */
[----:B------:R-:W-:Y:S01]  /*2a60*/  FMUL R16, R11, R30 ;  /* 0x0000001e0b107220 */ /* 0x000fe20000400000 */
[----:B------:R-:W-:Y:S01]  /*2a70*/  @P3 FMUL R29, R29, 0.25 ;  /* 0x3e8000001d1d3820 */ /* 0x000fe20000400000 */
[----:B------:R-:W-:Y:S01]  /*2a80*/  LOP3.LUT R6, R6, 0xff800000, RZ, 0xc0, !PT ;  /* 0xff80000006067812 */ /* 0x000fe200078ec0ff */
[----:B------:R-:W-:Y:S01]  /*2a90*/  @!P6 FMUL R28, R28, 16777216 ;  /* 0x4b8000001c1ce820 */ /* 0x000fe20000400000 */
[----:B------:R-:W-:Y:S01]  /*2aa0*/  FFMA.FTZ R0, R3, 1.1920928955078125e-07, R0 ;  /* 0x3400000003007823 */ /* 0x000fe20000010000 */
[----:B------:R-:W-:Y:S01]  /*2ab0*/  @!P6 FMUL R29, R29, 16777216 ;  /* 0x4b8000001d1de820 */ /* 0x000fe20000400000 */
[----:B------:R-:W0:Y:S01]  /*2ac0*/  MUFU.RCP R11, R20 ;  /* 0x00000014000b7308 */ /* 0x000e220000001000 */
[----:B------:R-:W-:Y:S01]  /*2ad0*/  @P5 FMUL R33, R33, 0.25 ;  /* 0x3e80000021215820 */ /* 0x000fe20000400000 */
[----:B------:R-:W-:Y:S01]  /*2ae0*/  @P5 FMUL R32, R32, 0.25 ;  /* 0x3e80000020205820 */ /* 0x000fe20000400000 */
[----:B------:R-:W-:Y:S01]  /*2af0*/  FSEL R3, RZ, -23, P1 ;  /* 0xc1b80000ff037808 */ /* 0x000fe20000800000 */
[C---:B-1----:R-:W-:Y:S01]  /*2b00*/  FMUL R18, R14.reuse, R28 ;  /* 0x0000001c0e127220 */ /* 0x042fe20000400000 */
[----:B------:R-:W-:Y:S01]  /*2b10*/  I2FP.F32.S32 R12, R6 ;  /* 0x00000006000c7245 */ /* 0x000fe20000201400 */
[----:B--2---:R-:W-:Y:S01]  /*2b20*/  FMUL R15, R14, R29 ;  /* 0x0000001d0e0f7220 */ /* 0x004fe20000400000 */
[----:B------:R-:W-:Y:S01]  /*2b30*/  LOP3.LUT R28, R26, 0x1c, RZ, 0xc0, !PT ;  /* 0x0000001c1a1c7812 */ /* 0x000fe200078ec0ff */
[----:B------:R-:W-:Y:S01]  /*2b40*/  @!P4 FMUL R33, R33, 16777216 ;  /* 0x4b8000002121c820 */ /* 0x000fe20000400000 */
[----:B------:R-:W-:Y:S01]  /*2b50*/  @!P4 FMUL R32, R32, 16777216 ;  /* 0x4b8000002020c820 */ /* 0x000fe20000400000 */
[----:B------:R-:W-:Y:S01]  /*2b60*/  FFMA.FTZ R12, R12, 1.1920928955078125e-07, R3 ;  /* 0x340000000c0c7823 */ /* 0x000fe20000010003 */
[C---:B---3--:R-:W-:Y:S01]  /*2b70*/  FMUL R3, R7.reuse, R35 ;  /* 0x0000002307037220 */ /* 0x048fe20000400000 */
[----:B------:R-:W-:Y:S01]  /*2b80*/  FMUL R14, R7, R34 ;  /* 0x00000022070e7220 */ /* 0x000fe20000400000 */
[----:B------:R-:W-:Y:S01]  /*2b90*/  F2FP.BF16.F32.PACK_AB R13, R13, R16 ;  /* 0x000000100d0d723e */ /* 0x000fe200000010ff */
[----:B------:R-:W-:Y:S01]  /*2ba0*/  IMAD.IADD R17, R28, 0x1, R17 ;  /* 0x000000011c117824 */ /* 0x000fe200078e0211 */
[----:B------:R-:W-:Y:S01]  /*2bb0*/  F2FP.BF16.F32.PACK_AB R15, R15, R18 ;  /* 0x000000120f0f723e */ /* 0x000fe200000010ff */
[----:B------:R-:W-:-:S02]  /*2bc0*/  IMAD.IADD R8, R25, 0x1, -R8 ;  /* 0x0000000119087824 */ /* 0x000fc400078e0a08 */
[C---:B0-----:R-:W-:Y:S01]  /*2bd0*/  FMUL R7, R11.reuse, R33 ;  /* 0x000000210b077220 */ /* 0x041fe20000400000 */
[----:B------:R-:W-:Y:S01]  /*2be0*/  FMUL R16, R11, R32 ;  /* 0x000000200b107220 */ /* 0x000fe20000400000 */
[----:B------:R-:W-:Y:S01]  /*2bf0*/  PRMT R20, R15, 0x7632, R20 ;  /* 0x000076320f147816 */ /* 0x000fe20000000014 */
[----:B------:R-:W-:Y:S01]  /*2c00*/  FADD R8, R8, -1 ;  /* 0xbf80000008087421 */ /* 0x000fe20000000000 */
[----:B------:R-:W-:Y:S01]  /*2c10*/  LOP3.LUT R18, R17, 0x20, RZ, 0x3c, !PT ;  /* 0x0000002011127812 */ /* 0x000fe200078e3cff */
[----:B------:R0:W-:Y:S01]  /*2c20*/  STS.U16 [R17+UR5], R15 ;  /* 0x0000000f11007988 */ /* 0x0001e20008000405 */
[----:B------:R-:W-:Y:S01]  /*2c30*/  F2FP.BF16.F32.PACK_AB R7, R7, R16 ;  /* 0x000000100707723e */ /* 0x000fe200000010ff */
[----:B------:R-:W-:Y:S01]  /*2c40*/  IMAD.IADD R2, R23, 0x1, -R2 ;  /* 0x0000000117027824 */ /* 0x000fe200078e0a02 */
[C---:B------:R-:W-:Y:S01]  /*2c50*/  PRMT R21, R13.reuse, 0x7610, R21 ;  /* 0x000076100d157816 */ /* 0x040fe20000000015 */
[----:B------:R-:W-:Y:S01]  /*2c60*/  STS.U16 [R17+UR5+0x80], R20 ;  /* 0x0000801411007988 */ /* 0x000fe20008000405 */
[----:B------:R-:W-:Y:S01]  /*2c70*/  PRMT R16, R13, 0x7632, R16 ;  /* 0x000076320d107816 */ /* 0x000fe20000000010 */
[----:B------:R-:W-:Y:S01]  /*2c80*/  IMAD.IADD R5, R24, 0x1, -R5 ;  /* 0x0000000118057824 */ /* 0x000fe200078e0a05 */
[----:B------:R-:W-:Y:S01]  /*2c90*/  F2FP.BF16.F32.PACK_AB R3, R3, R14 ;  /* 0x0000000e0303723e */ /* 0x000fe200000010ff */
[----:B------:R-:W-:Y:S01]  /*2ca0*/  STS.U16 [R18+UR5+0x400], R21 ;  /* 0x0004001512007988 */ /* 0x000fe20008000405 */
[----:B------:R-:W-:Y:S01]  /*2cb0*/  LOP3.LUT R11, R17, 0x40, RZ, 0x3c, !PT ;  /* 0x00000040110b7812 */ /* 0x000fe200078e3cff */
[----:B------:R-:W-:Y:S01]  /*2cc0*/  FADD R2, R2, -1 ;  /* 0xbf80000002027421 */ /* 0x000fe20000000000 */
[----:B------:R-:W-:Y:S01]  /*2cd0*/  MOV R14, 0x3dc6b27f ;  /* 0x3dc6b27f000e7802 */ /* 0x000fe20000000f00 */
[----:B------:R-:W-:Y:S01]  /*2ce0*/  STS.U16 [R18+UR5+0x480], R16 ;  /* 0x0004801012007988 */ /* 0x000fe20008000405 */
[----:B------:R-:W-:Y:S01]  /*2cf0*/  PRMT R27, R7, 0x7632, R27 ;  /* 0x00007632071b7816 */ /* 0x000fe2000000001b */
[----:B------:R-:W-:-:S02]  /*2d00*/  IMAD.IADD R6, R37, 0x1, -R6 ;  /* 0x0000000125067824 */ /* 0x000fc400078e0a06 */
[----:B------:R-:W-:Y:S01]  /*2d10*/  FADD R5, R5, -1 ;  /* 0xbf80000005057421 */ /* 0x000fe20000000000 */
[----:B------:R1:W-:Y:S01]  /*2d20*/  STS.U16 [R11+UR5+0x800], R7 ;  /* 0x000800070b007988 */ /* 0x0003e20008000405 */
[C---:B------:R-:W-:Y:S01]  /*2d30*/  PRMT R29, R3.reuse, 0x7610, R29 ;  /* 0x00007610031d7816 */ /* 0x040fe2000000001d */
[----:B------:R-:W2:Y:S01]  /*2d40*/  LDC.64 R32, c[0x0][0x230] ;  /* 0x00008c00ff207b82 */ /* 0x000ea20000000a00 */
[----:B0-----:R-:W-:Y:S01]  /*2d50*/  PRMT R15, R3, 0x7632, R15 ;  /* 0x00007632030f7816 */ /* 0x001fe2000000000f */
[----:B------:R0:W-:Y:S01]  /*2d60*/  STS.U16 [R11+UR5+0x880], R27 ;  /* 0x0008801b0b007988 */ /* 0x0001e20008000405 */
[CC--:B------:R-:W-:Y:S01]  /*2d70*/  FFMA.FTZ R3, R2.reuse, R14.reuse, -0.16845393180847167969 ;  /* 0xbe2c7f3002037423 */ /* 0x0c0fe2000001000e */
[----:B------:R-:W-:Y:S02]  /*2d80*/  LOP3.LUT R13, R17, 0x60, RZ, 0x3c, !PT ;  /* 0x00000060110d7812 */ /* 0x000fe400078e3cff */
[----:B------:R-:W-:Y:S01]  /*2d90*/  ISETP.GE.U32.AND P4, PT, R23, 0x7f800000, PT ;  /* 0x7f8000001700780c */ /* 0x000fe20003f86070 */
[----:B------:R-:W-:Y:S01]  /*2da0*/  FFMA.FTZ R3, R2, R3, 0.1716887056827545166 ;  /* 0x3e2fcf2a02037423 */ /* 0x000fe20000010003 */
[-C--:B-1----:R-:W-:Y:S01]  /*2db0*/  FFMA.FTZ R7, R8, R14.reuse, -0.16845393180847167969 ;  /* 0xbe2c7f3008077423 */ /* 0x082fe2000001000e */
[----:B------:R-:W-:Y:S01]  /*2dc0*/  STS.U16 [R13+UR5+0xc00], R29 ;  /* 0x000c001d0d007988 */ /* 0x000fe20008000405 */
[----:B------:R-:W1:Y:S01]  /*2dd0*/  LDC R16, c[0x0][0x278] ;  /* 0x00009e00ff107b82 */ /* 0x000e620000000800 */
[----:B------:R-:W-:Y:S01]  /*2de0*/  FFMA.FTZ R3, R2, R3, -0.17900948226451873779 ;  /* 0xbe374e4302037423 */ /* 0x000fe20000010003 */
[----:B------:R-:W-:Y:S01]  /*2df0*/  FFMA.FTZ R7, R8, R7, 0.1716887056827545166 ;  /* 0x3e2fcf2a08077423 */ /* 0x000fe20000010007 */
[----:B0-----:R-:W-:Y:S01]  /*2e00*/  FADD R11, R6, -1 ;  /* 0xbf800000060b7421 */ /* 0x001fe20000000000 */
[-C--:B------:R-:W-:Y:S01]  /*2e10*/  FFMA.FTZ R6, R5, R14.reuse, -0.16845393180847167969 ;  /* 0xbe2c7f3005067423 */ /* 0x080fe2000001000e */
[----:B------:R-:W-:Y:S01]  /*2e20*/  FFMA.FTZ R3, R2, R3, 0.20512372255325317383 ;  /* 0x3e520bf402037423 */ /* 0x000fe20000010003 */
[----:B------:R-:W-:Y:S01]  /*2e30*/  FFMA.FTZ R7, R8, R7, -0.17900948226451873779 ;  /* 0xbe374e4308077423 */ /* 0x000fe20000010007 */
[----:B------:R-:W-:Y:S01]  /*2e40*/  FFMA.FTZ R14, R11, R14, -0.16845393180847167969 ;  /* 0xbe2c7f300b0e7423 */ /* 0x000fe2000001000e */
[----:B------:R-:W-:Y:S01]  /*2e50*/  FFMA.FTZ R6, R5, R6, 0.1716887056827545166 ;  /* 0x3e2fcf2a05067423 */ /* 0x000fe20000010006 */
[----:B------:R-:W-:Y:S01]  /*2e60*/  FFMA.FTZ R3, R2, R3, -0.24046532809734344482 ;  /* 0xbe763c8b02037423 */ /* 0x000fe20000010003 */
[----:B------:R-:W-:Y:S01]  /*2e70*/  FFMA.FTZ R7, R8, R7, 0.20512372255325317383 ;  /* 0x3e520bf408077423 */ /* 0x000fe20000010007 */
[----:B------:R-:W-:Y:S01]  /*2e80*/  FFMA.FTZ R14, R11, R14, 0.1716887056827545166 ;  /* 0x3e2fcf2a0b0e7423 */ /* 0x000fe2000001000e */
[----:B------:R-:W-:Y:S01]  /*2e90*/  FFMA.FTZ R6, R5, R6, -0.17900948226451873779 ;  /* 0xbe374e4305067423 */ /* 0x000fe20000010006 */
[----:B------:R-:W-:Y:S01]  /*2ea0*/  FFMA.FTZ R3, R2, R3, 0.28857114911079406738 ;  /* 0x3e93bf9902037423 */ /* 0x000fe20000010003 */
[----:B------:R-:W-:Y:S01]  /*2eb0*/  FFMA.FTZ R7, R8, R7, -0.24046532809734344482 ;  /* 0xbe763c8b08077423 */ /* 0x000fe20000010007 */
[----:B------:R-:W-:Y:S01]  /*2ec0*/  FFMA.FTZ R14, R11, R14, -0.17900948226451873779 ;  /* 0xbe374e430b0e7423 */ /* 0x000fe2000001000e */
[----:B------:R-:W-:Y:S01]  /*2ed0*/  FFMA.FTZ R6, R5, R6, 0.20512372255325317383 ;  /* 0x3e520bf405067423 */ /* 0x000fe20000010006 */
[----:B------:R-:W-:Y:S01]  /*2ee0*/  FFMA.FTZ R3, R2, R3, -0.36067417263984680176 ;  /* 0xbeb8aa4902037423 */ /* 0x000fe20000010003 */
[----:B------:R-:W-:Y:S01]  /*2ef0*/  FFMA.FTZ R7, R8, R7, 0.28857114911079406738 ;  /* 0x3e93bf9908077423 */ /* 0x000fe20000010007 */
[----:B------:R-:W-:Y:S01]  /*2f00*/  FFMA.FTZ R14, R11, R14, 0.20512372255325317383 ;  /* 0x3e520bf40b0e7423 */ /* 0x000fe2000001000e */
[----:B------:R-:W-:Y:S01]  /*2f10*/  FFMA.FTZ R6, R5, R6, -0.24046532809734344482 ;  /* 0xbe763c8b05067423 */ /* 0x000fe20000010006 */
[----:B------:R-:W-:Y:S01]  /*2f20*/  FFMA.FTZ R3, R2, R3, 0.48089820146560668945 ;  /* 0x3ef6384a02037423 */ /* 0x000fe20000010003 */
[----:B------:R-:W-:Y:S01]  /*2f30*/  FFMA.FTZ R7, R8, R7, -0.36067417263984680176 ;  /* 0xbeb8aa4908077423 */ /* 0x000fe20000010007 */
[----:B------:R-:W-:Y:S01]  /*2f40*/  FFMA.FTZ R14, R11, R14, -0.24046532809734344482 ;  /* 0xbe763c8b0b0e7423 */ /* 0x000fe2000001000e */
[----:B------:R-:W-:Y:S01]  /*2f50*/  FFMA.FTZ R6, R5, R6, 0.28857114911079406738 ;  /* 0x3e93bf9905067423 */ /* 0x000fe20000010006 */
[----:B------:R-:W-:Y:S01]  /*2f60*/  FFMA.FTZ R3, R2, R3, -0.72134751081466674805 ;  /* 0xbf38aa3b02037423 */ /* 0x000fe20000010003 */
[C---:B------:R-:W-:Y:S01]  /*2f70*/  FFMA.FTZ R7, R8.reuse, R7, 0.48089820146560668945 ;  /* 0x3ef6384a08077423 */ /* 0x040fe20000010007 */
[----:B------:R-:W-:Y:S01]  /*2f80*/  FFMA.FTZ R14, R11, R14, 0.28857114911079406738 ;  /* 0x3e93bf990b0e7423 */ /* 0x000fe2000001000e */
[----:B------:R-:W-:Y:S01]  /*2f90*/  FFMA.FTZ R6, R5, R6, -0.36067417263984680176 ;  /* 0xbeb8aa4905067423 */ /* 0x000fe20000010006 */
[----:B------:R0:W-:Y:S01]  /*2fa0*/  STS.U16 [R13+UR5+0xc80], R15 ;  /* 0x000c800f0d007988 */ /* 0x0001e20008000405 */
[C---:B------:R-:W-:Y:S01]  /*2fb0*/  FFMA.FTZ R7, R8.reuse, R7, -0.72134751081466674805 ;  /* 0xbf38aa3b08077423 */ /* 0x040fe20000010007 */
[----:B------:R-:W-:Y:S01]  /*2fc0*/  FFMA.FTZ R14, R11, R14, -0.36067417263984680176 ;  /* 0xbeb8aa490b0e7423 */ /* 0x000fe2000001000e */
[----:B------:R-:W-:Y:S01]  /*2fd0*/  FFMA.FTZ R6, R5, R6, 0.48089820146560668945 ;  /* 0x3ef6384a05067423 */ /* 0x000fe20000010006 */
[----:B------:R-:W-:Y:S01]  /*2fe0*/  BAR.SYNC.DEFER_BLOCKING 0x0 ;  /* 0x0000000000007b1d */ /* 0x000fe20000010000 */
[----:B------:R-:W-:Y:S01]  /*2ff0*/  FMUL R7, R8, R7 ;  /* 0x0000000708077220 */ /* 0x000fe20000400000 */
[----:B------:R-:W-:Y:S01]  /*3000*/  FFMA.FTZ R14, R11, R14, 0.48089820146560668945 ;  /* 0x3ef6384a0b0e7423 */ /* 0x000fe2000001000e */
[----:B------:R-:W-:Y:S01]  /*3010*/  FFMA.FTZ R6, R5, R6, -0.72134751081466674805 ;  /* 0xbf38aa3b05067423 */ /* 0x000fe20000010006 */
[----:B------:R-:W-:Y:S01]  /*3020*/  FMUL R3, R2, R3 ;  /* 0x0000000302037220 */ /* 0x000fe20000400000 */
[C---:B------:R-:W-:Y:S01]  /*3030*/  FMUL R7, R8.reuse, R7 ;  /* 0x0000000708077220 */ /* 0x040fe20000400000 */
[----:B------:R-:W-:Y:S01]  /*3040*/  FFMA.FTZ R14, R11, R14, -0.72134751081466674805 ;  /* 0xbf38aa3b0b0e7423 */ /* 0x000fe2000001000e */
[----:B------:R-:W-:Y:S01]  /*3050*/  FMUL R6, R5, R6 ;  /* 0x0000000605067220 */ /* 0x000fe20000400000 */
[----:B------:R-:W-:Y:S01]  /*3060*/  ISETP.GE.U32.AND P1, PT, R25, 0x7f800000, PT ;  /* 0x7f8000001900780c */ /* 0x000fe20003f26070 */
[----:B------:R-:W-:Y:S01]  /*3070*/  FFMA.FTZ R8, R8, 1.4426950216293334961, R7 ;  /* 0x3fb8aa3b08087823 */ /* 0x000fe20000010007 */
[----:B------:R-:W-:Y:S01]  /*3080*/  FMUL R3, R2, R3 ;  /* 0x0000000302037220 */ /* 0x000fe20000400000 */
[----:B------:R-:W-:Y:S01]  /*3090*/  ISETP.GE.U32.AND P5, PT, R24, 0x7f800000, PT ;  /* 0x7f8000001800780c */ /* 0x000fe20003fa6070 */
[----:B------:R-:W-:Y:S01]  /*30a0*/  FMUL R14, R11, R14 ;  /* 0x0000000e0b0e7220 */ /* 0x000fe20000400000 */
[----:B------:R-:W-:Y:S01]  /*30b0*/  FADD R20, R9, R8 ;  /* 0x0000000809147221 */ /* 0x000fe20000000000 */
[----:B------:R-:W-:Y:S01]  /*30c0*/  FMUL R6, R5, R6 ;  /* 0x0000000605067220 */ /* 0x000fe20000400000 */
[----:B------:R-:W3:Y:S01]  /*30d0*/  LDC.64 R8, c[0x0][0x228] ;  /* 0x00008a00ff087b82 */ /* 0x000ee20000000a00 */
[----:B------:R-:W-:Y:S01]  /*30e0*/  FFMA.FTZ R3, R2, 1.4426950216293334961, R3 ;  /* 0x3fb8aa3b02037823 */ /* 0x000fe20000010003 */
[----:B------:R-:W-:Y:S01]  /*30f0*/  FMUL R14, R11, R14 ;  /* 0x0000000e0b0e7220 */ /* 0x000fe20000400000 */
[----:B------:R-:W-:Y:S01]  /*3100*/  @P4 MOV R2, 0x7f800000 ;  /* 0x7f80000000024802 */ /* 0x000fe20000000f00 */
[----:B------:R-:W-:Y:S01]  /*3110*/  FFMA.FTZ R5, R5, 1.4426950216293334961, R6 ;  /* 0x3fb8aa3b05057823 */ /* 0x000fe20000010006 */
[----:B------:R-:W-:Y:S01]  /*3120*/  ISETP.GE.U32.AND P3, PT, R37, 0x7f800000, PT ;  /* 0x7f8000002500780c */ /* 0x000fe20003f66070 */
[----:B------:R-:W-:Y:S01]  /*3130*/  FFMA.FTZ R7, R11, 1.4426950216293334961, R14 ;  /* 0x3fb8aa3b0b077823 */ /* 0x000fe2000001000e */
[----:B------:R-:W-:Y:S01]  /*3140*/  FADD R0, R0, R3 ;  /* 0x0000000300007221 */ /* 0x000fe20000000000 */
[----:B------:R-:W-:Y:S01]  /*3150*/  FADD R11, R4, R5 ;  /* 0x00000005040b7221 */ /* 0x000fe20000000000 */
[----:B------:R-:W-:Y:S01]  /*3160*/  @P4 FFMA.FTZ R0, R23, R2, +INF ;  /* 0x7f80000017004423 */ /* 0x000fe20000010002 */
[----:B------:R-:W-:Y:S01]  /*3170*/  @P1 IMAD.MOV.U32 R2, RZ, RZ, 0x7f800000 ;  /* 0x7f800000ff021424 */ /* 0x000fe200078e00ff */
[----:B------:R-:W-:Y:S01]  /*3180*/  SHF.R.U32.HI R5, RZ, 0x5, R26 ;  /* 0x00000005ff057819 */ /* 0x000fe2000001161a */
[----:B------:R-:W-:Y:S01]  /*3190*/  @P5 IMAD.MOV.U32 R3, RZ, RZ, 0x7f800000 ;  /* 0x7f800000ff035424 */ /* 0x000fe200078e00ff */
[----:B------:R-:W-:Y:S01]  /*31a0*/  LDS R27, [R19+UR5+0x100] ;  /* 0x00010005131b7984 */ /* 0x000fe20008000800 */
[----:B------:R-:W-:Y:S01]  /*31b0*/  @P1 FFMA.FTZ R20, R25, R2, +INF ;  /* 0x7f80000019141423 */ /* 0x000fe20000010002 */
[----:B------:R-:W-:Y:S01]  /*31c0*/  SGXT.U32 R5, R5, 0x3 ;  /* 0x000000030505781a */ /* 0x000fe20000000000 */
[----:B------:R-:W-:-:S02]  /*31d0*/  IMAD R2, R10, UR7, RZ ;  /* 0x000000070a027c24 */ /* 0x000fc4000f8e02ff */
[----:B------:R-:W-:Y:S01]  /*31e0*/  @P5 FFMA.FTZ R11, R24, R3, +INF ;  /* 0x7f800000180b5423 */ /* 0x000fe20000010003 */
[----:B------:R-:W-:Y:S01]  /*31f0*/  FSETP.NEU.AND P5, PT, R25, RZ, PT ;  /* 0x000000ff1900720b */ /* 0x000fe20003fad000 */
[----:B------:R-:W-:Y:S01]  /*3200*/  USHF.L.U32 UR7, UR6, 0x1, URZ ;  /* 0x0000000106077899 */ /* 0x000fe2000800063f */
[----:B------:R-:W4:Y:S01]  /*3210*/  LDS R25, [R19+UR5] ;  /* 0x0000000513197984 */ /* 0x000f220008000800 */
[----:B------:R-:W-:Y:S01]  /*3220*/  @P3 IMAD.MOV.U32 R4, RZ, RZ, 0x7f800000 ;  /* 0x7f800000ff043424 */ /* 0x000fe200078e00ff */
[----:B------:R-:W-:Y:S01]  /*3230*/  SHF.L.U32 R3, R2, 0x1, RZ ;  /* 0x0000000102037819 */ /* 0x000fe200000006ff */
[----:B-1----:R-:W-:Y:S02]  /*3240*/  IMAD R5, R5, R16, RZ ;  /* 0x0000001005057224 */ /* 0x002fe400078e02ff */
[----:B------:R-:W-:Y:S01]  /*3250*/  FADD R21, R12, R7 ;  /* 0x000000070c157221 */ /* 0x000fe20000000000 */
[----:B------:R-:W-:Y:S01]  /*3260*/  @P3 FFMA.FTZ R21, R37, R4, +INF ;  /* 0x7f80000025153423 */ /* 0x000fe20000010004 */
[----:B---3--:R-:W-:Y:S01]  /*3270*/  IADD3 R18, P1, P3, R3, UR7, R8 ;  /* 0x0000000703127c10 */ /* 0x008fe2000fb3e008 */
[----:B------:R-:W-:Y:S01]  /*3280*/  IMAD R7, R16, 0x8, R5 ;  /* 0x0000000810077824 */ /* 0x000fe200078e0205 */
[----:B------:R-:W-:Y:S01]  /*3290*/  UIMAD.WIDE UR6, UR6, 0x2, URZ ;  /* 0x00000002060678a5 */ /* 0x000fe2000f8e023f */
[----:B------:R-:W1:Y:S01]  /*32a0*/  LDS R29, [R19+UR5+0x200] ;  /* 0x00020005131d7984 */ /* 0x000e620008000800 */
[----:B------:R-:W-:Y:S01]  /*32b0*/  IMAD.HI R2, R2, 0x2, RZ ;  /* 0x0000000202027827 */ /* 0x000fe200078e02ff */
[----:B------:R-:W-:-:S02]  /*32c0*/  FSETP.NEU.AND P4, PT, R24, RZ, PT ;  /* 0x000000ff1800720b */ /* 0x000fc40003f8d000 */
[----:B------:R3:W5:Y:S01]  /*32d0*/  LDS R31, [R19+UR5+0x300] ;  /* 0x00030005131f7984 */ /* 0x0007620008000800 */
[----:B------:R-:W-:Y:S01]  /*32e0*/  IMAD R8, R16, 0x8, R7 ;  /* 0x0000000810087824 */ /* 0x000fe200078e0207 */
[----:B------:R-:W-:Y:S01]  /*32f0*/  IADD3.X R24, R2, UR7, R9, P1, P3 ;  /* 0x0000000702187c10 */ /* 0x000fe20008fe6409 */
[----:B------:R-:W-:Y:S01]  /*3300*/  IMAD.SHL.U32 R3, R26, 0x10, RZ ;  /* 0x000000101a037824 */ /* 0x000fe200078e00ff */
[----:B------:R-:W-:Y:S01]  /*3310*/  LEA R2, P1, R5, R18, 0x1 ;  /* 0x0000001205027211 */ /* 0x000fe200078208ff */
[----:B------:R-:W-:Y:S01]  /*3320*/  ULDC UR6, c[0x0][0x27c] ;  /* 0x00009f0000067ab9 */ /* 0x000fe20000000800 */
[C---:B------:R-:W-:Y:S01]  /*3330*/  LEA R9, R16.reuse, R8, 0x3 ;  /* 0x0000000810097211 */ /* 0x040fe200078e18ff */
[----:B------:R-:W-:Y:S01]  /*3340*/  UIMAD UR6, UR12, UR6, URZ ;  /* 0x000000060c0672a4 */ /* 0x000fe2000f8e023f */
[----:B------:R-:W-:Y:S02]  /*3350*/  LOP3.LUT R3, R3, 0x70, RZ, 0xc0, !PT ;  /* 0x0000007003037812 */ /* 0x000fe400078ec0ff */
[-C--:B------:R-:W-:Y:S01]  /*3360*/  LEA R4, P3, R7, R18.reuse, 0x1 ;  /* 0x0000001207047211 */ /* 0x080fe200078608ff */
[----:B0-----:R-:W-:Y:S01]  /*3370*/  IMAD R13, R16, 0x8, R9 ;  /* 0x00000008100d7824 */ /* 0x001fe200078e0209 */
[----:B------:R-:W-:Y:S01]  /*3380*/  FSETP.NEU.AND P2, PT, R23, RZ, PT ;  /* 0x000000ff1700720b */ /* 0x000fe20003f4d000 */
[----:B------:R-:W-:Y:S01]  /*3390*/  VIADD R23, R3, UR5 ;  /* 0x0000000503177c36 */ /* 0x000fe20008000000 */
[----:B------:R-:W-:Y:S01]  /*33a0*/  LEA R6, P6, R8, R18, 0x1 ;  /* 0x0000001208067211 */ /* 0x000fe200078c08ff */
[C---:B------:R-:W-:Y:S01]  /*33b0*/  IMAD R15, R16.reuse, 0x8, R13 ;  /* 0x00000008100f7824 */ /* 0x040fe200078e020d */
[-C--:B------:R-:W-:Y:S01]  /*33c0*/  LEA.HI.X.SX32 R3, R5, R24.reuse, 0x1, P1 ;  /* 0x0000001805037211 */ /* 0x080fe200008f0eff */
[----:B------:R-:W-:Y:S01]  /*33d0*/  USHF.L.U32 UR9, UR6, 0x2, URZ ;  /* 0x0000000206097899 */ /* 0x000fe2000800063f */
[----:B------:R-:W-:Y:S01]  /*33e0*/  LEA.HI.X.SX32 R5, R7, R24, 0x1, P3 ;  /* 0x0000001807057211 */ /* 0x000fe200018f0eff */
[----:B------:R-:W-:Y:S01]  /*33f0*/  UIMAD.WIDE UR6, UR6, 0x4, URZ ;  /* 0x00000004060678a5 */ /* 0x000fe2000f8e023f */
[----:B------:R-:W-:-:S02]  /*3400*/  LEA R17, R16, R15, 0x3 ;  /* 0x0000000f10117211 */ /* 0x000fc400078e18ff */
[----:B------:R-:W-:Y:S02]  /*3410*/  LEA.HI.X.SX32 R7, R8, R24, 0x1, P6 ;  /* 0x0000001808077211 */ /* 0x000fe400030f0eff */
[-C--:B------:R-:W-:Y:S01]  /*3420*/  LEA R12, P3, R13, R18.reuse, 0x1 ;  /* 0x000000120d0c7211 */ /* 0x080fe200078608ff */
[----:B---3--:R-:W-:Y:S01]  /*3430*/  IMAD R19, R16, 0x8, R17 ;  /* 0x0000000810137824 */ /* 0x008fe200078e0211 */
[----:B------:R-:W-:Y:S01]  /*3440*/  LEA R14, P6, R15, R18, 0x1 ;  /* 0x000000120f0e7211 */ /* 0x000fe200078c08ff */
[----:B----4-:R0:W-:Y:S01]  /*3450*/  STG.E.U16 desc[UR10][R2.64], R25 ;  /* 0x0000001902007986 */ /* 0x0101e2000c10150a */
[----:B------:R-:W-:Y:S02]  /*3460*/  LEA.HI.X.SX32 R13, R13, R24, 0x1, P3 ;  /* 0x000000180d0d7211 */ /* 0x000fe400018f0eff */
[----:B------:R-:W-:Y:S02]  /*3470*/  LEA R8, P1, R9, R18, 0x1 ;  /* 0x0000001209087211 */ /* 0x000fe400078208ff */
[----:B------:R-:W-:-:S02]  /*3480*/  LEA.HI.X.SX32 R15, R15, R24, 0x1, P6 ;  /* 0x000000180f0f7211 */ /* 0x000fc400030f0eff */
[-C--:B------:R-:W-:Y:S02]  /*3490*/  LEA R16, P3, R17, R18.reuse, 0x1 ;  /* 0x0000001211107211 */ /* 0x080fe400078608ff */
[----:B------:R-:W-:Y:S02]  /*34a0*/  LEA R18, P6, R19, R18, 0x1 ;  /* 0x0000001213127211 */ /* 0x000fe400078c08ff */
[----:B------:R-:W-:Y:S02]  /*34b0*/  LEA.HI R23, R22, R23, RZ, 0x1f ;  /* 0x0000001716177211 */ /* 0x000fe400078ff8ff */
[----:B------:R-:W-:Y:S02]  /*34c0*/  PRMT R22, R25, 0x7632, R22 ;  /* 0x0000763219167816 */ /* 0x000fe40000000016 */
[-C--:B------:R-:W-:Y:S02]  /*34d0*/  LEA.HI.X.SX32 R9, R9, R24.reuse, 0x1, P1 ;  /* 0x0000001809097211 */ /* 0x080fe400008f0eff */
[-C--:B------:R-:W-:Y:S01]  /*34e0*/  LEA.HI.X.SX32 R17, R17, R24.reuse, 0x1, P3 ;  /* 0x0000001811117211 */ /* 0x080fe200018f0eff */
[----:B------:R3:W-:Y:S01]  /*34f0*/  STG.E.U16 desc[UR10][R4.64], R22 ;  /* 0x0000001604007986 */ /* 0x0007e2000c10150a */
[----:B------:R-:W-:-:S02]  /*3500*/  LEA.HI.X.SX32 R19, R19, R24, 0x1, P6 ;  /* 0x0000001813137211 */ /* 0x000fc400030f0eff */
[----:B------:R-:W-:Y:S01]  /*3510*/  PRMT R24, R27, 0x7632, R24 ;  /* 0x000076321b187816 */ /* 0x000fe20000000018 */
[----:B------:R4:W-:Y:S01]  /*3520*/  STG.E.U16 desc[UR10][R6.64], R27 ;  /* 0x0000001b06007986 */ /* 0x0009e2000c10150a */
[----:B------:R-:W-:Y:S02]  /*3530*/  FSETP.NEU.AND P1, PT, R37, RZ, PT ;  /* 0x000000ff2500720b */ /* 0x000fe40003f2d000 */
[----:B------:R-:W-:Y:S01]  /*3540*/  FSEL R0, R0, -INF , P2 ;  /* 0xff80000000007808 */ /* 0x000fe20001000000 */
[----:B------:R5:W-:Y:S01]  /*3550*/  STG.E.U16 desc[UR10][R8.64], R24 ;  /* 0x0000001808007986 */ /* 0x000be2000c10150a */
[----:B------:R-:W-:Y:S02]  /*3560*/  FSEL R11, R11, -INF , P4 ;  /* 0xff8000000b0b7808 */ /* 0x000fe40002000000 */
[----:B0-----:R-:W-:Y:S01]  /*3570*/  FSEL R3, R20, -INF , P5 ;  /* 0xff80000014037808 */ /* 0x001fe20002800000 */
[----:B-1----:R-:W-:Y:S01]  /*3580*/  STG.E.U16 desc[UR10][R12.64], R29 ;  /* 0x0000001d0c007986 */ /* 0x002fe2000c10150a */
[----:B------:R-:W-:Y:S01]  /*3590*/  FSEL R2, R21, -INF , P1 ;  /* 0xff80000015027808 */ /* 0x000fe20000800000 */
[----:B---3--:R-:W-:Y:S01]  /*35a0*/  FFMA R4, R0, 0.69314718246459960938, R61 ;  /* 0x3f31721800047823 */ /* 0x008fe2000000003d */
[----:B------:R-:W-:Y:S01]  /*35b0*/  FFMA R5, R11, 0.69314718246459960938, R60 ;  /* 0x3f3172180b057823 */ /* 0x000fe2000000003c */
[----:B----4-:R-:W-:Y:S01]  /*35c0*/  PRMT R7, R29, 0x7632, R7 ;  /* 0x000076321d077816 */ /* 0x010fe20000000007 */
[----:B------:R-:W-:Y:S01]  /*35d0*/  FFMA R6, R3, 0.69314718246459960938, R62 ;  /* 0x3f31721803067823 */ /* 0x000fe2000000003e */
[----:B------:R-:W-:Y:S01]  /*35e0*/  LEA R0, R28, UR5, 0x2 ;  /* 0x000000051c007c11 */ /* 0x000fe2000f8e10ff */
[C---:B------:R-:W-:Y:S01]  /*35f0*/  IMAD.SHL.U32 R3, R10.reuse, 0x4, RZ ;  /* 0x000000040a037824 */ /* 0x040fe200078e00ff */
[----:B-----5:R-:W-:Y:S01]  /*3600*/  PRMT R9, R31, 0x7632, R9 ;  /* 0x000076321f097816 */ /* 0x020fe20000000009 */
[----:B------:R0:W-:Y:S01]  /*3610*/  STG.E.U16 desc[UR10][R14.64], R7 ;  /* 0x000000070e007986 */ /* 0x0001e2000c10150a */
[----:B------:R-:W-:-:S03]  /*3620*/  IMAD.HI R10, R10, 0x4, RZ ;  /* 0x000000040a0a7827 */ /* 0x000fc600078e02ff */
[----:B------:R1:W-:Y:S04]  /*3630*/  STG.E.U16 desc[UR10][R16.64], R31 ;  /* 0x0000001f10007986 */ /* 0x0003e8000c10150a */
[----:B------:R1:W-:Y:S01]  /*3640*/  STG.E.U16 desc[UR10][R18.64], R9 ;  /* 0x0000000912007986 */ /* 0x0003e2000c10150a */
[----:B0-----:R-:W-:Y:S01]  /*3650*/  FFMA R7, R2, 0.69314718246459960938, R63 ;  /* 0x3f31721802077823 */ /* 0x001fe2000000003f */
[----:B------:R-:W-:Y:S01]  /*3660*/  BAR.SYNC.DEFER_BLOCKING 0x0 ;  /* 0x0000000000007b1d */ /* 0x000fe20000010000 */
[----:B--2---:R-:W-:-:S04]  /*3670*/  IADD3 R2, P1, P2, R3, UR9, R32 ;  /* 0x0000000903027c10 */ /* 0x004fc8000fa3e020 */
[----:B------:R-:W-:Y:S01]  /*3680*/  IADD3.X R3, R10, UR7, R33, P1, P2 ;  /* 0x000000070a037c10 */ /* 0x000fe20008fe4421 */
[----:B------:R1:W-:Y:S02]  /*3690*/  STS.128 [R0], R4 ;  /* 0x0000000400007388 */ /* 0x0003e40000000c00 */
[----:B------:R-:W-:Y:S06]  /*36a0*/  BAR.SYNC.DEFER_BLOCKING 0x0 ;  /* 0x0000000000007b1d */ /* 0x000fec0000010000 */
[----:B------:R-:W-:Y:S05]  /*36b0*/  @P0 EXIT ;  /* 0x000000000000094d */ /* 0x000fea0003800000 */
[----:B------:R-:W0:Y:S04]  /*36c0*/  LDS R23, [R23] ;  /* 0x0000000017177984 */ /* 0x000e280000000800 */
[----:B0-----:R-:W-:Y:S01]  /*36d0*/  STG.E desc[UR10][R2.64], R23 ;  /* 0x0000001702007986 */ /* 0x001fe2000c10190a */
[----:B------:R-:W-:Y:S05]  /*36e0*/  EXIT ;  /* 0x000000000000794d */ /* 0x000fea0003800000 */
.L_x_10:
[----:B------:R-:W-:-:S00]  /*36f0*/  BRA `(.L_x_10) ;  /* 0xfffffffc00fc7947 */ /* 0x000fc0000383ffff */
[----:B------:R-:W-:-:S00]  /*3700*/  NOP ;  /* 0x0000000000007918 */ /* 0x000fc00000000000 */
[----:B------:R-:W-:-:S00]  /*3710*/  NOP ;  /* 0x0000000000007918 */ /* 0x000fc00000000000 */
[----:B------:R-:W-:-:S00]  /*3720*/  NOP ;  /* 0x0000000000007918 */ /* 0x000fc00000000000 */
[----:B------:R-:W-:-:S00]  /*3730*/  NOP ;  /* 0x0000000000007918 */ /* 0x000fc00000000000 */
[----:B------:R-:W-:-:S00]  /*3740*/  NOP ;  /* 0x0000000000007918 */ /* 0x000fc00000000000 */
[----:B------:R-:W-:-:S00]  /*3750*/  NOP ;  /* 0x0000000000007918 */ /* 0x000fc00000000000 */
[----:B------:R-:W-:-:S00]  /*3760*/  NOP ;  /* 0x0000000000007918 */ /* 0x000fc00000000000 */
[----:B------:R-:W-:-:S00]  /*3770*/  NOP ;  /* 0x0000000000007918 */ /* 0x000fc00000000000 */
.L_x_11:


//--------------------- .nv.global.init           --------------------------
	.section	.nv.global.init,"aw",@progbits
.nv.global.init:
	.type		_$_str,@object
	.size		_$_str,(.L_0 - _$_str)
_$_str:
        /*0000*/ 	.byte	0x5f, 0x5f, 0x43, 0x55, 0x44, 0x41, 0x5f, 0x46, 0x54, 0x5a, 0x00
.L_0:


//--------------------- .nv.shared.attn_fwd       --------------------------
	.section	.nv.shared.attn_fwd,"aw",@nobits
	.sectionflags	@""
	.align	16
	.zero		1024


//--------------------- .nv.shared.reserved.0     --------------------------
	.section	.nv.shared.reserved.0,"aw",@nobits
	.weak		__nv_reservedSMEM_offset_0_alias
	.size		__nv_reservedSMEM_offset_0_alias, 0, 0
	.other		__nv_reservedSMEM_offset_0_alias,@"STO_CUDA_RESERVED_SHARED STV_DEFAULT"
__nv_reservedSMEM_offset_0_alias:
	.zero		0


//--------------------- .nv.constant0.attn_fwd    --------------------------
	.section	.nv.constant0.attn_fwd,"a",@progbits
	.sectionflags	@""
	.align	4
.nv.constant0.attn_fwd:
	.zero		664


//--------------------- SYMBOLS --------------------------

	.type		.nv.reservedSmem.offset0,@object
	.size		.nv.reservedSmem.offset0,0x4
